// auto-generated by cutlass_sweep.fmha — config: {"arch": "sm_90", "dtype": "bf16", "head_dim": 128, "mask": "none", "schedule": "cooperative", "tile_kv": 64, "tile_q": 128}
#include "cutlass/cutlass.h"
#include "cute/tensor.hpp"
#include "cutlass/device_kernel.h"
#include "cutlass/kernel_hardware_info.h"
#include "88_hopper_fmha/collective/fmha_fusion.hpp"
#include "88_hopper_fmha/kernel/fmha_kernel_builder.hpp"

using namespace cute;
using Element = cutlass::bfloat16_t;
using TileShape = Shape<_128, _64, _128>;
using StrideQ = cute::tuple<int, _1, cute::tuple<int, int>>;
using StrideK = cute::tuple<int, _1, cute::tuple<int, int>>;
using StrideV = cute::tuple<int, cute::_1, cute::tuple<int, int>>;

using Kernel = typename cutlass::fmha::kernel::FmhaBuilder<
    Element, float, float,
    TileShape, StrideQ, StrideK, StrideV,
    cutlass::fmha::collective::DefaultFusion,
    cutlass::gemm::KernelTmaWarpSpecializedCooperative
  >::Kernel;

auto* _anchor = &cutlass::device_kernel<Kernel>;


// ===== COMPILED SASS (sm_90a) =====

	.target	sm_90a

	.elftype	@"ET_EXEC"


//--------------------- .note.nv.tkinfo           --------------------------
	.section	.note.nv.tkinfo,"",@"SHT_NOTE"
	.sectionflags	@"SHF_NOTE_NV_TKINFO"
	.tkinfo
        /*0018*/ 	.word	0x00000002
        /*0030*/ 	.string	""
        /*0030*/ 	.string	"ptxas"
        /*0030*/ 	.string	"Cuda compilation tools, release 13.0, V13.0.88"
        /*0030*/ 	.string	"Build cuda_13.0.r13.0/compiler.36424714_0"
        /*0030*/ 	.string	"-arch sm_90a -m 64 "



//--------------------- .note.nv.cuinfo           --------------------------
	.section	.note.nv.cuinfo,"",@"SHT_NOTE"
	.sectionflags	@"SHF_NOTE_NV_CUINFO"
        /*0018*/ 	.short	0x0002
        /*001a*/ 	.short	0x005a
        /*001c*/ 	.short	0x0082
	.zero		2


//--------------------- .nv.info                  --------------------------
	.section	.nv.info,"",@"SHT_CUDA_INFO"
	.align	4


	//----- nvinfo : EIATTR_REGCOUNT
	.align		4
        /*0000*/ 	.byte	0x04, 0x2f
        /*0002*/ 	.short	(.L_16 - .L_15)
	.align		4
.L_15:
        /*0004*/ 	.word	index@(_ZN7cutlass13device_kernelINS_4fmha6kernel28FmhaKernelTmaWarpSpecializedINS1_10collective30FmhaMainloopTmaWarpSpecializedINS_10bfloat16_tEffN4cute5tupleIJNS7_1CILi128EEENS9_ILi64EEESA_EEENS8_IJiNS9_ILi1EEENS8_IJiiEEEEEESF_SF_NS4_13DefaultFusionEJEEENS4_15FmhaFwdEpilogueIS6_fNS8_IJSB_SA_SB_EEEEENS2_23IndividualTileSchedulerEJEEEEEvNT_6ParamsE)
        /*0008*/ 	.word	0x000000a8


	//----- nvinfo : EIATTR_FRAME_SIZE
	.align		4
.L_16:
        /*000c*/ 	.byte	0x04, 0x11
        /*000e*/ 	.short	(.L_18 - .L_17)
	.align		4
.L_17:
        /*0010*/ 	.word	index@($__internal_0_$__cuda_sm20_rcp_rn_f32_slowpath)
        /*0014*/ 	.word	0x00000000


	//----- nvinfo : EIATTR_FRAME_SIZE
	.align		4
.L_18:
        /*0018*/ 	.byte	0x04, 0x11
        /*001a*/ 	.short	(.L_20 - .L_19)
	.align		4
.L_19:
        /*001c*/ 	.word	index@(_ZN7cutlass13device_kernelINS_4fmha6kernel28FmhaKernelTmaWarpSpecializedINS1_10collective30FmhaMainloopTmaWarpSpecializedINS_10bfloat16_tEffN4cute5tupleIJNS7_1CILi128EEENS9_ILi64EEESA_EEENS8_IJiNS9_ILi1EEENS8_IJiiEEEEEESF_SF_NS4_13DefaultFusionEJEEENS4_15FmhaFwdEpilogueIS6_fNS8_IJSB_SA_SB_EEEEENS2_23IndividualTileSchedulerEJEEEEEvNT_6ParamsE)
        /*0020*/ 	.word	0x00000000


	//----- nvinfo : EIATTR_MIN_STACK_SIZE
	.align		4
.L_20:
        /*0024*/ 	.byte	0x04, 0x12
        /*0026*/ 	.short	(.L_22 - .L_21)
	.align		4
.L_21:
        /*0028*/ 	.word	index@(_ZN7cutlass13device_kernelINS_4fmha6kernel28FmhaKernelTmaWarpSpecializedINS1_10collective30FmhaMainloopTmaWarpSpecializedINS_10bfloat16_tEffN4cute5tupleIJNS7_1CILi128EEENS9_ILi64EEESA_EEENS8_IJiNS9_ILi1EEENS8_IJiiEEEEEESF_SF_NS4_13DefaultFusionEJEEENS4_15FmhaFwdEpilogueIS6_fNS8_IJSB_SA_SB_EEEEENS2_23IndividualTileSchedulerEJEEEEEvNT_6ParamsE)
        /*002c*/ 	.word	0x00000000
.L_22:


//--------------------- .nv.compat                --------------------------
	.section	.nv.compat,"",@"SHT_CUDA_COMPAT_INFO"
	.align	4
        /*0000*/ 	.byte	0x02, 0x09, 0x01, 0x00, 0x02, 0x02, 0x04, 0x00, 0x02, 0x05, 0x05, 0x00, 0x03, 0x07, 0x01, 0x01
        /*0010*/ 	.byte	0x02, 0x03, 0x01, 0x00, 0x02, 0x06, 0x01, 0x00, 0x04, 0x0b, 0x08, 0x00, 0x00, 0x00, 0x00, 0x00
        /*0020*/ 	.byte	0x00, 0x00, 0x00, 0x00


//--------------------- .nv.info._ZN7cutlass13device_kernelINS_4fmha6kernel28FmhaKernelTmaWarpSpecializedINS1_10collective30FmhaMainloopTmaWarpSpecializedINS_10bfloat16_tEffN4cute5tupleIJNS7_1CILi128EEENS9_ILi64EEESA_EEENS8_IJiNS9_ILi1EEENS8_IJiiEEEEEESF_SF_NS4_13DefaultFusionEJEEENS4_15FmhaFwdEpilogueIS6_fNS8_IJSB_SA_SB_EEEEENS2_23IndividualTileSchedulerEJEEEEEvNT_6ParamsE --------------------------
	.section	.nv.info._ZN7cutlass13device_kernelINS_4fmha6kernel28FmhaKernelTmaWarpSpecializedINS1_10collective30FmhaMainloopTmaWarpSpecializedINS_10bfloat16_tEffN4cute5tupleIJNS7_1CILi128EEENS9_ILi64EEESA_EEENS8_IJiNS9_ILi1EEENS8_IJiiEEEEEESF_SF_NS4_13DefaultFusionEJEEENS4_15FmhaFwdEpilogueIS6_fNS8_IJSB_SA_SB_EEEEENS2_23IndividualTileSchedulerEJEEEEEvNT_6ParamsE,"",@"SHT_CUDA_INFO"
	.sectionflags	@""
	.align	4


	//----- nvinfo : EIATTR_CUDA_API_VERSION
	.align		4
        /*0000*/ 	.byte	0x04, 0x37
        /*0002*/ 	.short	(.L_24 - .L_23)
.L_23:
        /*0004*/ 	.word	0x00000082


	//----- nvinfo : EIATTR_KPARAM_INFO
	.align		4
.L_24:
        /*0008*/ 	.byte	0x04, 0x17
        /*000a*/ 	.short	(.L_26 - .L_25)
.L_25:
        /*000c*/ 	.word	0x00000000
        /*0010*/ 	.short	0x0000
        /*0012*/ 	.short	0x0070
        /*0014*/ 	.byte	0x00, 0xf0, 0x01, 0x20


	//----- nvinfo : EIATTR_SPARSE_MMA_MASK
	.align		4
.L_26:
        /*0018*/ 	.byte	0x03, 0x50
        /*001a*/ 	.short	0x0000


	//----- nvinfo : EIATTR_MAXREG_COUNT
	.align		4
        /*001c*/ 	.byte	0x03, 0x1b
        /*001e*/ 	.short	0x00a8


	//----- nvinfo : EIATTR_NUM_BARRIERS
	.align		4
        /*0020*/ 	.byte	0x02, 0x4c
        /*0022*/ 	.byte	0x02
	.zero		1


	//----- nvinfo : EIATTR_EXTERNS
	.align		4
        /*0024*/ 	.byte	0x04, 0x0f
        /*0026*/ 	.short	(.L_28 - .L_27)


	//   ....[0]....
	.align		4
.L_27:
        /*0028*/ 	.word	index@(__assertfail)


	//----- nvinfo : EIATTR_MERCURY_ISA_VERSION
	.align		4
.L_28:
        /*002c*/ 	.byte	0x03, 0x5f
        /*002e*/ 	.short	0x0101


	//----- nvinfo : EIATTR_INT_WARP_WIDE_INSTR_OFFSETS
	.align		4
        /*0030*/ 	.byte	0x04, 0x31
        /*0032*/ 	.short	(.L_30 - .L_29)


	//   ....[0]....
.L_29:
        /*0034*/ 	.word	0x000006f0


	//   ....[1]....
        /*0038*/ 	.word	0x00000700


	//   ....[2]....
        /*003c*/ 	.word	0x00000710


	//   ....[3]....
        /*0040*/ 	.word	0x00000720


	//   ....[4]....
        /*0044*/ 	.word	0x00000790


	//----- nvinfo : EIATTR_COOP_GROUP_MASK_REGIDS
	.align		4
.L_30:
        /*0048*/ 	.byte	0x04, 0x29
        /*004a*/ 	.short	(.L_32 - .L_31)


	//   ....[0]....
.L_31:
        /*004c*/ 	.word	0xffffffff


	//   ....[1]....
        /*0050*/ 	.word	0xffffffff


	//   ....[2]....
        /*0054*/ 	.word	0xffffffff


	//   ....[3]....
        /*0058*/ 	.word	0xffffffff


	//   ....[4]....
        /*005c*/ 	.word	0xffffffff


	//   ....[5]....
        /*0060*/ 	.word	0xffffffff


	//   ....[6]....
        /*0064*/ 	.word	0xffffffff


	//   ....[7]....
        /*0068*/ 	.word	0xffffffff


	//   ....[8]....
        /*006c*/ 	.word	0xffffffff


	//   ....[9]....
        /*0070*/ 	.word	0xffffffff


	//   ....[10]....
        /*0074*/ 	.word	0xffffffff


	//   ....[11]....
        /*0078*/ 	.word	0xffffffff


	//   ....[12]....
        /*007c*/ 	.word	0xffffffff


	//   ....[13]....
        /*0080*/ 	.word	0xffffffff


	//   ....[14]....
        /*0084*/ 	.word	0xffffffff


	//   ....[15]....
        /*0088*/ 	.word	0xffffffff


	//   ....[16]....
        /*008c*/ 	.word	0xffffffff


	//   ....[17]....
        /*0090*/ 	.word	0xffffffff


	//----- nvinfo : EIATTR_COOP_GROUP_INSTR_OFFSETS
	.align		4
.L_32:
        /*0094*/ 	.byte	0x04, 0x28
        /*0096*/ 	.short	(.L_34 - .L_33)


	//   ....[0]....
.L_33:
        /*0098*/ 	.word	0x00000050


	//   ....[1]....
        /*009c*/ 	.word	0x00000080


	//   ....[2]....
        /*00a0*/ 	.word	0x000001b0


	//   ....[3]....
        /*00a4*/ 	.word	0x00000370


	//   ....[4]....
        /*00a8*/ 	.word	0x00000530


	//   ....[5]....
        /*00ac*/ 	.word	0x00000690


	//   ....[6]....
        /*00b0*/ 	.word	0x00001370


	//   ....[7]....
        /*00b4*/ 	.word	0x000013a0


	//   ....[8]....
        /*00b8*/ 	.word	0x00001610


	//   ....[9]....
        /*00bc*/ 	.word	0x00001770


	//   ....[10]....
        /*00c0*/ 	.word	0x000029f0


	//   ....[11]....
        /*00c4*/ 	.word	0x00002a20


	//   ....[12]....
        /*00c8*/ 	.word	0x00002b10


	//   ....[13]....
        /*00cc*/ 	.word	0x00002ce0


	//   ....[14]....
        /*00d0*/ 	.word	0x000040e0


	//   ....[15]....
        /*00d4*/ 	.word	0x00004110


	//   ....[16]....
        /*00d8*/ 	.word	0x00004160


	//   ....[17]....
        /*00dc*/ 	.word	0x00004170


	//----- nvinfo : EIATTR_REG_RECONFIG
	.align		4
.L_34:
        /*00e0*/ 	.byte	0x01, 0x54
	.zero		2


	//----- nvinfo : EIATTR_SYSCALL_OFFSETS
	.align		4
        /*00e4*/ 	.byte	0x04, 0x46
        /*00e6*/ 	.short	(.L_36 - .L_35)


	//   ....[0]....
.L_35:
        /*00e8*/ 	.word	0x00004d50


	//   ....[1]....
        /*00ec*/ 	.word	0x00004eb0


	//----- nvinfo : EIATTR_MBARRIER_INSTR_OFFSETS
	.align		4
.L_36:
        /*00f0*/ 	.byte	0x04, 0x39
        /*00f2*/ 	.short	(.L_38 - .L_37)


	//   ....[0]....
.L_37:
        /*00f4*/ 	.word	0x00000320
        /*00f8*/ 	.word	0x000000ff
        /*00fc*/ 	.word	0x0001c050
        /*0100*/ 	.short	0x0100
        /*0102*/ 	.byte	0x0b
	.zero		1


	//   ....[1]....
        /*0104*/ 	.word	0x00000330
        /*0108*/ 	.word	0x000000ff
        /*010c*/ 	.word	0x0001c060
        /*0110*/ 	.short	0x0100
        /*0112*/ 	.byte	0x0b
	.zero		1


	//   ....[2]....
        /*0114*/ 	.word	0x00000340
        /*0118*/ 	.word	0x000000ff
        /*011c*/ 	.word	0x0001c058
        /*0120*/ 	.short	0x0100
        /*0122*/ 	.byte	0x0b
	.zero		1


	//   ....[3]....
        /*0124*/ 	.word	0x00000350
        /*0128*/ 	.word	0x000000ff
        /*012c*/ 	.word	0x0001c068
        /*0130*/ 	.short	0x0100
        /*0132*/ 	.byte	0x0b
	.zero		1


	//   ....[4]....
        /*0134*/ 	.word	0x00000480
        /*0138*/ 	.word	0x000000ff
        /*013c*/ 	.word	0x0001c000
        /*0140*/ 	.short	0x0100
        /*0142*/ 	.byte	0x0b
	.zero		1


	//   ....[5]....
        /*0144*/ 	.word	0x00000490
        /*0148*/ 	.word	0x000000ff
        /*014c*/ 	.word	0x0001c028
        /*0150*/ 	.short	0x0100
        /*0152*/ 	.byte	0x0b
	.zero		1


	//   ....[6]....
        /*0154*/ 	.word	0x000004a0
        /*0158*/ 	.word	0x000000ff
        /*015c*/ 	.word	0x0001c008
        /*0160*/ 	.short	0x0100
        /*0162*/ 	.byte	0x0b
	.zero		1


	//   ....[7]....
        /*0164*/ 	.word	0x000004b0
        /*0168*/ 	.word	0x000000ff
        /*016c*/ 	.word	0x0001c030
        /*0170*/ 	.short	0x0100
        /*0172*/ 	.byte	0x0b
	.zero		1


	//   ....[8]....
        /*0174*/ 	.word	0x000004c0
        /*0178*/ 	.word	0x000000ff
        /*017c*/ 	.word	0x0001c010
        /*0180*/ 	.short	0x0100
        /*0182*/ 	.byte	0x0b
	.zero		1


	//   ....[9]....
        /*0184*/ 	.word	0x000004d0
        /*0188*/ 	.word	0x000000ff
        /*018c*/ 	.word	0x0001c038
        /*0190*/ 	.short	0x0100
        /*0192*/ 	.byte	0x0b
	.zero		1


	//   ....[10]....
        /*0194*/ 	.word	0x000004e0
        /*0198*/ 	.word	0x000000ff
        /*019c*/ 	.word	0x0001c018
        /*01a0*/ 	.short	0x0100
        /*01a2*/ 	.byte	0x0b
	.zero		1


	//   ....[11]....
        /*01a4*/ 	.word	0x000004f0
        /*01a8*/ 	.word	0x000000ff
        /*01ac*/ 	.word	0x0001c040
        /*01b0*/ 	.short	0x0100
        /*01b2*/ 	.byte	0x0b
	.zero		1


	//   ....[12]....
        /*01b4*/ 	.word	0x00000500
        /*01b8*/ 	.word	0x000000ff
        /*01bc*/ 	.word	0x0001c020
        /*01c0*/ 	.short	0x0100
        /*01c2*/ 	.byte	0x0b
	.zero		1


	//   ....[13]....
        /*01c4*/ 	.word	0x00000510
        /*01c8*/ 	.word	0x000000ff
        /*01cc*/ 	.word	0x0001c048
        /*01d0*/ 	.short	0x0100
        /*01d2*/ 	.byte	0x0b
	.zero		1


	//   ....[14]....
        /*01d4*/ 	.word	0x00000640
        /*01d8*/ 	.word	0x000000ff
        /*01dc*/ 	.word	0x0001c070
        /*01e0*/ 	.short	0x0100
        /*01e2*/ 	.byte	0x0b
	.zero		1


	//   ....[15]....
        /*01e4*/ 	.word	0x00000650
        /*01e8*/ 	.word	0x000000ff
        /*01ec*/ 	.word	0x0001c080
        /*01f0*/ 	.short	0x0100
        /*01f2*/ 	.byte	0x0b
	.zero		1


	//   ....[16]....
        /*01f4*/ 	.word	0x00000660
        /*01f8*/ 	.word	0x000000ff
        /*01fc*/ 	.word	0x0001c078
        /*0200*/ 	.short	0x0100
        /*0202*/ 	.byte	0x0b
	.zero		1


	//   ....[17]....
        /*0204*/ 	.word	0x00000670
        /*0208*/ 	.word	0x000000ff
        /*020c*/ 	.word	0x0001c088
        /*0210*/ 	.short	0x0100
        /*0212*/ 	.byte	0x0b
	.zero		1


	//   ....[18]....
        /*0214*/ 	.word	0x000007b0
        /*0218*/ 	.word	0x000000ff
        /*021c*/ 	.word	0x0001c090
        /*0220*/ 	.short	0x0100
        /*0222*/ 	.byte	0x08
	.zero		1


	//   ....[19]....
        /*0224*/ 	.word	0x000007c0
        /*0228*/ 	.word	0x000000ff
        /*022c*/ 	.word	0x0001c098
        /*0230*/ 	.short	0x0100
        /*0232*/ 	.byte	0x08
	.zero		1


	//   ....[20]....
        /*0234*/ 	.word	0x000007d0
        /*0238*/ 	.word	0x000000ff
        /*023c*/ 	.word	0x0001c0a0
        /*0240*/ 	.short	0x0100
        /*0242*/ 	.byte	0x08
	.zero		1


	//   ....[21]....
        /*0244*/ 	.word	0x000007e0
        /*0248*/ 	.word	0x000000ff
        /*024c*/ 	.word	0x0001c0a8
        /*0250*/ 	.short	0x0100
        /*0252*/ 	.byte	0x08
	.zero		1


	//   ....[22]....
        /*0254*/ 	.word	0x000008e0
        /*0258*/ 	.word	0x000000ff
        /*025c*/ 	.word	0x0001c0c0
        /*0260*/ 	.short	0x0100
        /*0262*/ 	.byte	0x0b
	.zero		1


	//   ....[23]....
        /*0264*/ 	.word	0x000008f0
        /*0268*/ 	.word	0x000000ff
        /*026c*/ 	.word	0x0001c0e0
        /*0270*/ 	.short	0x0100
        /*0272*/ 	.byte	0x0b
	.zero		1


	//   ....[24]....
        /*0274*/ 	.word	0x00000900
        /*0278*/ 	.word	0x000000ff
        /*027c*/ 	.word	0x0001c0c8
        /*0280*/ 	.short	0x0100
        /*0282*/ 	.byte	0x0b
	.zero		1


	//   ....[25]....
        /*0284*/ 	.word	0x00000910
        /*0288*/ 	.word	0x000000ff
        /*028c*/ 	.word	0x0001c0e8
        /*0290*/ 	.short	0x0100
        /*0292*/ 	.byte	0x0b
	.zero		1


	//   ....[26]....
        /*0294*/ 	.word	0x00000920
        /*0298*/ 	.word	0x000000ff
        /*029c*/ 	.word	0x0001c0d0
        /*02a0*/ 	.short	0x0100
        /*02a2*/ 	.byte	0x0b
	.zero		1


	//   ....[27]....
        /*02a4*/ 	.word	0x00000930
        /*02a8*/ 	.word	0x000000ff
        /*02ac*/ 	.word	0x0001c0f0
        /*02b0*/ 	.short	0x0100
        /*02b2*/ 	.byte	0x0b
	.zero		1


	//   ....[28]....
        /*02b4*/ 	.word	0x00000940
        /*02b8*/ 	.word	0x000000ff
        /*02bc*/ 	.word	0x0001c0d8
        /*02c0*/ 	.short	0x0100
        /*02c2*/ 	.byte	0x0b
	.zero		1


	//   ....[29]....
        /*02c4*/ 	.word	0x00000950
        /*02c8*/ 	.word	0x000000ff
        /*02cc*/ 	.word	0x0001c0f8
        /*02d0*/ 	.short	0x0100
        /*02d2*/ 	.byte	0x0b
	.zero		1


	//   ....[30]....
        /*02d4*/ 	.word	0x00000d50
        /*02d8*/ 	.word	0x000000ff
        /*02dc*/ 	.word	0x0001c050
        /*02e0*/ 	.short	0x010a
        /*02e2*/ 	.byte	0x08
	.zero		1


	//   ....[31]....
        /*02e4*/ 	.word	0x00000da0
        /*02e8*/ 	.word	0x000000ff
        /*02ec*/ 	.word	0x0001c000
        /*02f0*/ 	.short	0x010a
        /*02f2*/ 	.byte	0x25
	.zero		1


	//   ....[32]....
        /*02f4*/ 	.word	0x00000e30
        /*02f8*/ 	.word	0x000000ff
        /*02fc*/ 	.word	0x00000000
        /*0300*/ 	.short	0x010a
        /*0302*/ 	.byte	0x0a
	.zero		1


	//   ....[33]....
        /*0304*/ 	.word	0x000021e0
        /*0308*/ 	.word	0x00000012
        /*030c*/ 	.word	0x00000000
        /*0310*/ 	.short	0x0101
        /*0312*/ 	.byte	0x0b
	.zero		1


	//   ....[34]....
        /*0314*/ 	.word	0x00002250
        /*0318*/ 	.word	0x000000ff
        /*031c*/ 	.word	0x0001c008
        /*0320*/ 	.short	0x010a
        /*0322*/ 	.byte	0x25
	.zero		1


	//   ....[35]....
        /*0324*/ 	.word	0x00002430
        /*0328*/ 	.word	0x000000ff
        /*032c*/ 	.word	0x00000000
        /*0330*/ 	.short	0x0101
        /*0332*/ 	.byte	0x0a
	.zero		1


	//   ....[36]....
        /*0334*/ 	.word	0x00002570
        /*0338*/ 	.word	0x000000ff
        /*033c*/ 	.word	0x0001c000
        /*0340*/ 	.short	0x010a
        /*0342*/ 	.byte	0x0a
	.zero		1


	//   ....[37]....
        /*0344*/ 	.word	0x00003840
        /*0348*/ 	.word	0x000000ff
        /*034c*/ 	.word	0x0001c000
        /*0350*/ 	.short	0x010a
        /*0352*/ 	.byte	0x0a
	.zero		1


	//   ....[38]....
        /*0354*/ 	.word	0x00003d70
        /*0358*/ 	.word	0x000000ff
        /*035c*/ 	.word	0x0001c000
        /*0360*/ 	.short	0x010a
        /*0362*/ 	.byte	0x0a
	.zero		1


	//   ....[39]....
        /*0364*/ 	.word	0x00003f30
        /*0368*/ 	.word	0x000000ff
        /*036c*/ 	.word	0x00000000
        /*0370*/ 	.short	0x0101
        /*0372*/ 	.byte	0x0a
	.zero		1


	//   ....[40]....
        /*0374*/ 	.word	0x00003fe0
        /*0378*/ 	.word	0x000000ff
        /*037c*/ 	.word	0x00000000
        /*0380*/ 	.short	0x0101
        /*0382*/ 	.byte	0x04
	.zero		1


	//   ....[41]....
        /*0384*/ 	.word	0x00004780
        /*0388*/ 	.word	0x000000ff
        /*038c*/ 	.word	0x0001c098
        /*0390*/ 	.short	0x010a
        /*0392*/ 	.byte	0x04
	.zero		1


	//   ....[42]....
        /*0394*/ 	.word	0x00005cb0
        /*0398*/ 	.word	0x00000000
        /*039c*/ 	.word	0x0001c090
        /*03a0*/ 	.short	0x0101
        /*03a2*/ 	.byte	0x25
	.zero		1


	//   ....[43]....
        /*03a4*/ 	.word	0x00005e00
        /*03a8*/ 	.word	0x00000003
        /*03ac*/ 	.word	0x0001c060
        /*03b0*/ 	.short	0x010a
        /*03b2*/ 	.byte	0x3f
	.zero		1


	//   ....[44]....
        /*03b4*/ 	.word	0x000060b0
        /*03b8*/ 	.word	0x00000000
        /*03bc*/ 	.word	0x0001c028
        /*03c0*/ 	.short	0x010a
        /*03c2*/ 	.byte	0x3f
	.zero		1


	//   ....[45]....
        /*03c4*/ 	.word	0x00006360
        /*03c8*/ 	.word	0x00000004
        /*03cc*/ 	.word	0x0001c060
        /*03d0*/ 	.short	0x010a
        /*03d2*/ 	.byte	0x3f
	.zero		1


	//   ....[46]....
        /*03d4*/ 	.word	0x00006640
        /*03d8*/ 	.word	0x00000003
        /*03dc*/ 	.word	0x0001c028
        /*03e0*/ 	.short	0x010a
        /*03e2*/ 	.byte	0x3f
	.zero		1


	//   ....[47]....
        /*03e4*/ 	.word	0x000069e0
        /*03e8*/ 	.word	0x00000006
        /*03ec*/ 	.word	0x0001c028
        /*03f0*/ 	.short	0x010a
        /*03f2*/ 	.byte	0x3f
	.zero		1


	//   ....[48]....
        /*03f4*/ 	.word	0x00006cc0
        /*03f8*/ 	.word	0x00000006
        /*03fc*/ 	.word	0x0001c028
        /*0400*/ 	.short	0x010a
        /*0402*/ 	.byte	0x3f
	.zero		1


	//   ....[49]....
        /*0404*/ 	.word	0x00006f90
        /*0408*/ 	.word	0x00000003
        /*040c*/ 	.word	0x0001c050
        /*0410*/ 	.short	0x010a
        /*0412*/ 	.byte	0x3f
	.zero		1


	//   ....[50]....
        /*0414*/ 	.word	0x00006ff0
        /*0418*/ 	.word	0x00000000
        /*041c*/ 	.word	0x0001c000
        /*0420*/ 	.short	0x010a
        /*0422*/ 	.byte	0x3f
	.zero		1


	//   ....[51]....
        /*0424*/ 	.word	0x00007050
        /*0428*/ 	.word	0x00000003
        /*042c*/ 	.word	0x00000000
        /*0430*/ 	.short	0x010a
        /*0432*/ 	.byte	0x3f
	.zero		1


	//   ....[52]....
        /*0434*/ 	.word	0x000070b0
        /*0438*/ 	.word	0x00000006
        /*043c*/ 	.word	0x0001c008
        /*0440*/ 	.short	0x010a
        /*0442*/ 	.byte	0x3f
	.zero		1


	//   ....[53]....
        /*0444*/ 	.word	0x00007110
        /*0448*/ 	.word	0x00000004
        /*044c*/ 	.word	0x0001c000
        /*0450*/ 	.short	0x010a
        /*0452*/ 	.byte	0x3f
	.zero		1


	//   ....[54]....
        /*0454*/ 	.word	0x00007170
        /*0458*/ 	.word	0x00000008
        /*045c*/ 	.word	0x0001c000
        /*0460*/ 	.short	0x010a
        /*0462*/ 	.byte	0x3f
	.zero		1


	//   ....[55]....
        /*0464*/ 	.word	0x000071d0
        /*0468*/ 	.word	0x00000003
        /*046c*/ 	.word	0x0001c098
        /*0470*/ 	.short	0x010a
        /*0472*/ 	.byte	0x3f
	.zero		1


	//   ....[56]....
        /*0474*/ 	.word	0x00007220
        /*0478*/ 	.word	0x00000003
        /*047c*/ 	.word	0x0001c060
        /*0480*/ 	.short	0x010a
        /*0482*/ 	.byte	0x3f
	.zero		1


	//   ....[57]....
        /*0484*/ 	.word	0x00007270
        /*0488*/ 	.word	0x00000000
        /*048c*/ 	.word	0x0001c028
        /*0490*/ 	.short	0x010a
        /*0492*/ 	.byte	0x3f
	.zero		1


	//   ....[58]....
        /*0494*/ 	.word	0x000072c0
        /*0498*/ 	.word	0x00000004
        /*049c*/ 	.word	0x0001c060
        /*04a0*/ 	.short	0x010a
        /*04a2*/ 	.byte	0x3f
	.zero		1


	//   ....[59]....
        /*04a4*/ 	.word	0x00007310
        /*04a8*/ 	.word	0x00000003
        /*04ac*/ 	.word	0x0001c028
        /*04b0*/ 	.short	0x010a
        /*04b2*/ 	.byte	0x3f
	.zero		1


	//   ....[60]....
        /*04b4*/ 	.word	0x00007360
        /*04b8*/ 	.word	0x00000006
        /*04bc*/ 	.word	0x0001c028
        /*04c0*/ 	.short	0x010a
        /*04c2*/ 	.byte	0x3f
	.zero		1


	//   ....[61]....
        /*04c4*/ 	.word	0x000073b0
        /*04c8*/ 	.word	0x00000006
        /*04cc*/ 	.word	0x0001c028
        /*04d0*/ 	.short	0x010a
        /*04d2*/ 	.byte	0x3f
	.zero		1


	//----- nvinfo : EIATTR_NUM_MBARRIERS
	.align		4
.L_38:
        /*04d4*/ 	.byte	0x03, 0x38
        /*04d6*/ 	.short	0x001e


	//----- nvinfo : EIATTR_EXIT_INSTR_OFFSETS
	.align		4
        /*04d8*/ 	.byte	0x04, 0x1c
        /*04da*/ 	.short	(.L_40 - .L_39)


	//   ....[0]....
.L_39:
        /*04dc*/ 	.word	0x000009f0


	//   ....[1]....
        /*04e0*/ 	.word	0x00005cc0


	//   ....[2]....
        /*04e4*/ 	.word	0x00005d00


	//   ....[3]....
        /*04e8*/ 	.word	0x000068b0


	//   ....[4]....
        /*04ec*/ 	.word	0x00006f70


	//----- nvinfo : EIATTR_MAX_THREADS
	.align		4
.L_40:
        /*04f0*/ 	.byte	0x04, 0x05
        /*04f2*/ 	.short	(.L_42 - .L_41)
.L_41:
        /*04f4*/ 	.word	0x00000180
        /*04f8*/ 	.word	0x00000001
        /*04fc*/ 	.word	0x00000001


	//----- nvinfo : EIATTR_CRS_STACK_SIZE
	.align		4
.L_42:
        /*0500*/ 	.byte	0x04, 0x1e
        /*0502*/ 	.short	(.L_44 - .L_43)
.L_43:
        /*0504*/ 	.word	0x00000000


	//----- nvinfo : EIATTR_CBANK_PARAM_SIZE
	.align		4
.L_44:
        /*0508*/ 	.byte	0x03, 0x19
        /*050a*/ 	.short	0x0870


	//----- nvinfo : EIATTR_PARAM_CBANK
	.align		4
        /*050c*/ 	.byte	0x04, 0x0a
        /*050e*/ 	.short	(.L_46 - .L_45)
	.align		4
.L_45:
        /*0510*/ 	.word	index@(.nv.constant0._ZN7cutlass13device_kernelINS_4fmha6kernel28FmhaKernelTmaWarpSpecializedINS1_10collective30FmhaMainloopTmaWarpSpecializedINS_10bfloat16_tEffN4cute5tupleIJNS7_1CILi128EEENS9_ILi64EEESA_EEENS8_IJiNS9_ILi1EEENS8_IJiiEEEEEESF_SF_NS4_13DefaultFusionEJEEENS4_15FmhaFwdEpilogueIS6_fNS8_IJSB_SA_SB_EEEEENS2_23IndividualTileSchedulerEJEEEEEvNT_6ParamsE)
        /*0514*/ 	.short	0x0210
        /*0516*/ 	.short	0x0870


	//----- nvinfo : EIATTR_SW_WAR
	.align		4
.L_46:
        /*0518*/ 	.byte	0x04, 0x36
        /*051a*/ 	.short	(.L_48 - .L_47)
.L_47:
        /*051c*/ 	.word	0x00000008
.L_48:


//--------------------- .nv.callgraph             --------------------------
	.section	.nv.callgraph,"",@"SHT_CUDA_CALLGRAPH"
	.align	4
	.sectionentsize	8
	.align		4
        /*0000*/ 	.word	0x00000000
	.align		4
        /*0004*/ 	.word	0xffffffff
	.align		4
        /*0008*/ 	.word	index@(_ZN7cutlass13device_kernelINS_4fmha6kernel28FmhaKernelTmaWarpSpecializedINS1_10collective30FmhaMainloopTmaWarpSpecializedINS_10bfloat16_tEffN4cute5tupleIJNS7_1CILi128EEENS9_ILi64EEESA_EEENS8_IJiNS9_ILi1EEENS8_IJiiEEEEEESF_SF_NS4_13DefaultFusionEJEEENS4_15FmhaFwdEpilogueIS6_fNS8_IJSB_SA_SB_EEEEENS2_23IndividualTileSchedulerEJEEEEEvNT_6ParamsE)
	.align		4
        /*000c*/ 	.word	index@(__assertfail)
	.align		4
        /*0010*/ 	.word	0x00000000
	.align		4
        /*0014*/ 	.word	0xfffffffe
	.align		4
        /*0018*/ 	.word	0x00000000
	.align		4
        /*001c*/ 	.word	0xfffffffd
	.align		4
        /*0020*/ 	.word	0x00000000
	.align		4
        /*0024*/ 	.word	0xfffffffc


//--------------------- .nv.constant4             --------------------------
	.section	.nv.constant4,"a",@progbits
	.align	8
	.align		8
.nv.constant4:
        /*0000*/ 	.dword	__assertfail
	.align		8
        /*0008*/ 	.dword	__unnamed_1
	.align		8
        /*0010*/ 	.dword	__unnamed_2
	.align		8
        /*0018*/ 	.dword	_ZN39_INTERNAL_16dd65b5_4_k_cu_8b291049_33044cuda3std3__45__cpo5beginE
	.align		8
        /*0020*/ 	.dword	_ZN39_INTERNAL_16dd65b5_4_k_cu_8b291049_33044cuda3std3__45__cpo3endE
	.align		8
        /*0028*/ 	.dword	_ZN39_INTERNAL_16dd65b5_4_k_cu_8b291049_33044cuda3std3__45__cpo6cbeginE
	.align		8
        /*0030*/ 	.dword	_ZN39_INTERNAL_16dd65b5_4_k_cu_8b291049_33044cuda3std3__45__cpo4cendE
	.align		8
        /*0038*/ 	.dword	_ZN39_INTERNAL_16dd65b5_4_k_cu_8b291049_33044cuda3std3__441_GLOBAL__N__16dd65b5_4_k_cu_8b291049_33046ignoreE
	.align		8
        /*0040*/ 	.dword	_ZN39_INTERNAL_16dd65b5_4_k_cu_8b291049_33044cuda3std3__419piecewise_constructE
	.align		8
        /*0048*/ 	.dword	_ZN39_INTERNAL_16dd65b5_4_k_cu_8b291049_33044cuda3std3__48in_placeE
	.align		8
        /*0050*/ 	.dword	_ZN39_INTERNAL_16dd65b5_4_k_cu_8b291049_33044cuda3std6ranges3__45__cpo4swapE
	.align		8
        /*0058*/ 	.dword	_ZN39_INTERNAL_16dd65b5_4_k_cu_8b291049_33044cuda3std6ranges3__45__cpo9iter_moveE
	.align		8
        /*0060*/ 	.dword	_ZN39_INTERNAL_16dd65b5_4_k_cu_8b291049_33044cute7productE
	.align		8
        /*0068*/ 	.dword	_ZN39_INTERNAL_16dd65b5_4_k_cu_8b291049_33044cute1_E
	.align		8
        /*0070*/ 	.dword	$str$24
	.align		8
        /*0078*/ 	.dword	$str$25


//--------------------- .text._ZN7cutlass13device_kernelINS_4fmha6kernel28FmhaKernelTmaWarpSpecializedINS1_10collective30FmhaMainloopTmaWarpSpecializedINS_10bfloat16_tEffN4cute5tupleIJNS7_1CILi128EEENS9_ILi64EEESA_EEENS8_IJiNS9_ILi1EEENS8_IJiiEEEEEESF_SF_NS4_13DefaultFusionEJEEENS4_15FmhaFwdEpilogueIS6_fNS8_IJSB_SA_SB_EEEEENS2_23IndividualTileSchedulerEJEEEEEvNT_6ParamsE --------------------------
	.section	.text._ZN7cutlass13device_kernelINS_4fmha6kernel28FmhaKernelTmaWarpSpecializedINS1_10collective30FmhaMainloopTmaWarpSpecializedINS_10bfloat16_tEffN4cute5tupleIJNS7_1CILi128EEENS9_ILi64EEESA_EEENS8_IJiNS9_ILi1EEENS8_IJiiEEEEEESF_SF_NS4_13DefaultFusionEJEEENS4_15FmhaFwdEpilogueIS6_fNS8_IJSB_SA_SB_EEEEENS2_23IndividualTileSchedulerEJEEEEEvNT_6ParamsE,"ax",@progbits
	.align	128
.text._ZN7cutlass13device_kernelINS_4fmha6kernel28FmhaKernelTmaWarpSpecializedINS1_10collective30FmhaMainloopTmaWarpSpecializedINS_10bfloat16_tEffN4cute5tupleIJNS7_1CILi128EEENS9_ILi64EEESA_EEENS8_IJiNS9_ILi1EEENS8_IJiiEEEEEESF_SF_NS4_13DefaultFusionEJEEENS4_15FmhaFwdEpilogueIS6_fNS8_IJSB_SA_SB_EEEEENS2_23IndividualTileSchedulerEJEEEEEvNT_6ParamsE:
        .type           _ZN7cutlass13device_kernelINS_4fmha6kernel28FmhaKernelTmaWarpSpecializedINS1_10collective30FmhaMainloopTmaWarpSpecializedINS_10bfloat16_tEffN4cute5tupleIJNS7_1CILi128EEENS9_ILi64EEESA_EEENS8_IJiNS9_ILi1EEENS8_IJiiEEEEEESF_SF_NS4_13DefaultFusionEJEEENS4_15FmhaFwdEpilogueIS6_fNS8_IJSB_SA_SB_EEEEENS2_23IndividualTileSchedulerEJEEEEEvNT_6ParamsE,@function
        .size           _ZN7cutlass13device_kernelINS_4fmha6kernel28FmhaKernelTmaWarpSpecializedINS1_10collective30FmhaMainloopTmaWarpSpecializedINS_10bfloat16_tEffN4cute5tupleIJNS7_1CILi128EEENS9_ILi64EEESA_EEENS8_IJiNS9_ILi1EEENS8_IJiiEEEEEESF_SF_NS4_13DefaultFusionEJEEENS4_15FmhaFwdEpilogueIS6_fNS8_IJSB_SA_SB_EEEEENS2_23IndividualTileSchedulerEJEEEEEvNT_6ParamsE,(.L_x_110 - _ZN7cutlass13device_kernelINS_4fmha6kernel28FmhaKernelTmaWarpSpecializedINS1_10collective30FmhaMainloopTmaWarpSpecializedINS_10bfloat16_tEffN4cute5tupleIJNS7_1CILi128EEENS9_ILi64EEESA_EEENS8_IJiNS9_ILi1EEENS8_IJiiEEEEEESF_SF_NS4_13DefaultFusionEJEEENS4_15FmhaFwdEpilogueIS6_fNS8_IJSB_SA_SB_EEEEENS2_23IndividualTileSchedulerEJEEEEEvNT_6ParamsE)
        .other          _ZN7cutlass13device_kernelINS_4fmha6kernel28FmhaKernelTmaWarpSpecializedINS1_10collective30FmhaMainloopTmaWarpSpecializedINS_10bfloat16_tEffN4cute5tupleIJNS7_1CILi128EEENS9_ILi64EEESA_EEENS8_IJiNS9_ILi1EEENS8_IJiiEEEEEESF_SF_NS4_13DefaultFusionEJEEENS4_15FmhaFwdEpilogueIS6_fNS8_IJSB_SA_SB_EEEEENS2_23IndividualTileSchedulerEJEEEEEvNT_6ParamsE,@"STO_CUDA_ENTRY STV_DEFAULT"
_ZN7cutlass13device_kernelINS_4fmha6kernel28FmhaKernelTmaWarpSpecializedINS1_10collective30FmhaMainloopTmaWarpSpecializedINS_10bfloat16_tEffN4cute5tupleIJNS7_1CILi128EEENS9_ILi64EEESA_EEENS8_IJiNS9_ILi1EEENS8_IJiiEEEEEESF_SF_NS4_13DefaultFusionEJEEENS4_15FmhaFwdEpilogueIS6_fNS8_IJSB_SA_SB_EEEEENS2_23IndividualTileSchedulerEJEEEEEvNT_6ParamsE:
[----:B------:R-:W1:Y:S01]  /*0000*/  LDC R1, c[0x0][0x28] ;  /* 0x00000a00ff017b82 */ /* 0x000e620000000800 */
[----:B------:R-:W2:Y:S01]  /*0010*/  S2R R6, SR_TID.X ;  /* 0x0000000000067919 */ /* 0x000ea20000002100 */
[----:B------:R-:W-:Y:S01]  /*0020*/  ELECT P1, URZ, PT ;  /* 0x00000000003f782f */ /* 0x000fe20003820000 */
[----:B------:R-:W-:Y:S01]  /*0030*/  BSSY B0, `(.L_x_0) ;  /* 0x0000017000007945 */ /* 0x000fe20003800000 */
[----:B--2---:R-:W-:-:S05]  /*0040*/  SHF.R.U32.HI R0, RZ, 0x5, R6 ;  /* 0x00000005ff007819 */ /* 0x004fca0000011606 */
[----:B------:R-:W2:Y:S02]  /*0050*/  SHFL.IDX PT, R2, R0, RZ, 0x1f ;  /* 0x00001fff00027589 */ /* 0x000ea400000e0000 */
[----:B--2---:R-:W-:Y:S02]  /*0060*/  R2UR UR4, R2 ;  /* 0x00000000020472ca */ /* 0x004fe400000e0000 */
[----:B------:R-:W-:-:S06]  /*0070*/  SHF.R.U32.HI R2, RZ, 0x7, R6 ;  /* 0x00000007ff027819 */ /* 0x000fcc0000011606 */
[----:B------:R-:W2:Y:S05]  /*0080*/  SHFL.IDX PT, R2, R2, RZ, 0x1f ;  /* 0x00001fff02027589 */ /* 0x000eaa00000e0000 */
[----:B------:R-:W-:Y:S02]  /*0090*/  USHF.R.S32.HI UR5, URZ, 0x1f, UR4 ;  /* 0x0000001f3f057899 */ /* 0x000fe40008011404 */
[----:B------:R-:W-:Y:S02]  /*00a0*/  ISETP.NE.OR P0, PT, RZ, UR4, !P1 ;  /* 0x00000004ff007c0c */ /* 0x000fe4000cf05670 */
[----:B------:R-:W-:-:S04]  /*00b0*/  ULEA.HI UR5, UR5, UR4, URZ, 0x2 ;  /* 0x0000000405057291 */ /* 0x000fc8000f8f103f */
[----:B------:R-:W-:-:S04]  /*00c0*/  ULOP3.LUT UR5, UR5, 0xfffffffc, URZ, 0xc0, !UPT ;  /* 0xfffffffc05057892 */ /* 0x000fc8000f8ec03f */
[----:B------:R-:W-:-:S03]  /*00d0*/  UIADD3 UR5, UR4, -UR5, URZ ;  /* 0x8000000504057290 */ /* 0x000fc6000fffe03f */
[----:B-1----:R-:W-:Y:S09]  /*00e0*/  @P0 BRA `(.L_x_1) ;  /* 0x00000000002c0947 */ /* 0x002ff20003800000 */
[----:B------:R-:W-:Y:S02]  /*00f0*/  ULDC.64 UR6, c[0x0][0x198] ;  /* 0x0000660000067ab9 */ /* 0x000fe40000000a00 */
[----:B------:R-:W-:Y:S02]  /*0100*/  UIADD3 UR8, UP0, UR6, 0xf0, URZ ;  /* 0x000000f006087890 */ /* 0x000fe4000ff1e03f */
[----:B------:R-:W-:Y:S02]  /*0110*/  UIADD3 UR10, UP1, UR6, 0x1f0, URZ ;  /* 0x000001f0060a7890 */ /* 0x000fe4000ff3e03f */
[----:B------:R-:W-:Y:S02]  /*0120*/  UIADD3 UR6, UP2, UR6, 0x2f0, URZ ;  /* 0x000002f006067890 */ /* 0x000fe4000ff5e03f */
[----:B------:R-:W-:Y:S02]  /*0130*/  UIADD3.X UR9, URZ, UR7, URZ, UP0, !UPT ;  /* 0x000000073f097290 */ /* 0x000fe400087fe43f */
[----:B------:R-:W-:-:S02]  /*0140*/  UIADD3.X UR11, URZ, UR7, URZ, UP1, !UPT ;  /* 0x000000073f0b7290 */ /* 0x000fc40008ffe43f */
[----:B------:R-:W-:-:S05]  /*0150*/  UIADD3.X UR7, URZ, UR7, URZ, UP2, !UPT ;  /* 0x000000073f077290 */ /* 0x000fca00097fe43f */
[----:B------:R1:W-:Y:S02]  /*0160*/  UTMACCTL.PF [UR8] ;  /* 0x00000000080079b9 */ /* 0x0003e40008040000 */
[----:B------:R1:W-:Y:S02]  /*0170*/  UTMACCTL.PF [UR10] ;  /* 0x000000000a0079b9 */ /* 0x0003e40008040000 */
[----:B------:R1:W-:Y:S02]  /*0180*/  UTMACCTL.PF [UR6] ;  /* 0x00000000060079b9 */ /* 0x0003e40008040000 */
[----:B-1----:R-:W-:Y:S01]  /*0190*/  NOP ;  /* 0x0000000000007918 */ /* 0x002fe20000000000 */
.L_x_1:
[----:B------:R-:W-:Y:S05]  /*01a0*/  BSYNC B0 ;  /* 0x0000000000007941 */ /* 0x000fea0003800000 */
.L_x_0:
[----:B------:R-:W1:Y:S01]  /*01b0*/  SHFL.IDX PT, R3, R0, RZ, 0x1f ;  /* 0x00001fff00037589 */ /* 0x000e6200000e0000 */
[----:B--2---:R-:W-:Y:S01]  /*01c0*/  R2UR UR36, R2 ;  /* 0x00000000022472ca */ /* 0x004fe200000e0000 */
[----:B------:R-:W-:-:S12]  /*01d0*/  UISETP.NE.AND UP0, UPT, UR5, 0x1, UPT ;  /* 0x000000010500788c */ /* 0x000fd8000bf05270 */
[----:B------:R-:W-:Y:S02]  /*01e0*/  UIADD3 UR10, UR36, -0x1, URZ ;  /* 0xffffffff240a7890 */ /* 0x000fe4000fffe03f */
[----:B------:R-:W-:Y:S02]  /*01f0*/  UISETP.EQ.AND UP0, UPT, UR36, URZ, !UP0 ;  /* 0x0000003f2400728c */ /* 0x000fe4000c702270 */
[----:B------:R-:W-:Y:S02]  /*0200*/  UISETP.GE.U32.AND UP1, UPT, UR10, 0x4, UPT ;  /* 0x000000040a00788c */ /* 0x000fe4000bf26070 */
[----:B------:R-:W-:Y:S01]  /*0210*/  USEL UR4, URZ, 0x1, !UP0 ;  /* 0x000000013f047887 */ /* 0x000fe2000c000000 */
[----:B-1----:R-:W-:-:S03]  /*0220*/  ISETP.NE.AND P0, PT, R3, RZ, PT ;  /* 0x000000ff0300720c */ /* 0x002fc60003f05270 */
[----:B------:R-:W-:-:S10]  /*0230*/  USEL UR4, UR4, 0x2, UP1 ;  /* 0x0000000204047887 */ /* 0x000fd40008800000 */
[----:B------:R-:W-:Y:S05]  /*0240*/  @P0 BRA `(.L_x_2) ;  /* 0x0000000000480947 */ /* 0x000fea0003800000 */
[----:B------:R-:W1:Y:S01]  /*0250*/  S2UR UR11, SR_CgaCtaId ;  /* 0x00000000000b79c3 */ /* 0x000e620000008800 */
[----:B------:R-:W-:Y:S01]  /*0260*/  UMOV UR6, 0x400 ;  /* 0x0000040000067882 */ /* 0x000fe20000000000 */
[----:B------:R-:W-:Y:S01]  /*0270*/  UMOV UR7, 0x1 ;  /* 0x0000000100077882 */ /* 0x000fe20000000000 */
[----:B------:R-:W-:Y:S01]  /*0280*/  UMOV UR8, 0x80 ;  /* 0x0000008000087882 */ /* 0x000fe20000000000 */
[----:B------:R-:W-:Y:S01]  /*0290*/  ELECT P0, URZ, PT ;  /* 0x00000000003f782f */ /* 0x000fe20003800000 */
[----:B------:R-:W-:-:S04]  /*02a0*/  UIADD3 UR8, -UR8, 0x100000, URZ ;  /* 0x0010000008087890 */ /* 0x000fc8000fffe13f */
[----:B------:R-:W-:Y:S02]  /*02b0*/  USHF.L.U32 UR9, UR8, 0xb, URZ ;  /* 0x0000000b08097899 */ /* 0x000fe4000800063f */
[----:B------:R-:W-:Y:S02]  /*02c0*/  USHF.L.U32 UR8, UR8, 0x1, URZ ;  /* 0x0000000108087899 */ /* 0x000fe4000800063f */
[----:B-1----:R-:W-:Y:S02]  /*02d0*/  ULEA UR11, UR11, UR6, 0x18 ;  /* 0x000000060b0b7291 */ /* 0x002fe4000f8ec03f */
[----:B------:R-:W-:-:S04]  /*02e0*/  UIADD3 UR6, -UR7, 0x100000, URZ ;  /* 0x0010000007067890 */ /* 0x000fc8000fffe13f */
[----:B------:R-:W-:Y:S02]  /*02f0*/  USHF.L.U32 UR7, UR6, 0xb, URZ ;  /* 0x0000000b06077899 */ /* 0x000fe4000800063f */
[----:B------:R-:W-:Y:S01]  /*0300*/  USHF.L.U32 UR6, UR6, 0x1, URZ ;  /* 0x0000000106067899 */ /* 0x000fe2000800063f */
[----:B------:R-:W1:Y:S11]  /*0310*/  FENCE.VIEW.ASYNC.S ;  /* 0x00000000000073c6 */ /* 0x000e760000000000 */
[----:B-1----:R1:W2:Y:S01]  /*0320*/  SYNCS.EXCH.64 URZ, [UR11+0x1c050], UR6 ;  /* 0x01c050060b3f75b2 */ /* 0x0022a20008000100 */
[----:B------:R1:W3:Y:S01]  /*0330*/  SYNCS.EXCH.64 URZ, [UR11+0x1c060], UR8 ;  /* 0x01c060080b3f75b2 */ /* 0x0002e20008000100 */
[----:B------:R1:W4:Y:S01]  /*0340*/  SYNCS.EXCH.64 URZ, [UR11+0x1c058], UR6 ;  /* 0x01c058060b3f75b2 */ /* 0x0003220008000100 */
[----:B------:R1:W1:Y:S01]  /*0350*/  SYNCS.EXCH.64 URZ, [UR11+0x1c068], UR8 ;  /* 0x01c068080b3f75b2 */ /* 0x0002620008000100 */
[----:B------:R-:W-:Y:S01]  /*0360*/  NOP ;  /* 0x0000000000007918 */ /* 0x000fe20000000000 */
.L_x_2:
[----:B------:R-:W5:Y:S01]  /*0370*/  SHFL.IDX PT, R2, R0, RZ, 0x1f ;  /* 0x00001fff00027589 */ /* 0x000f6200000e0000 */
[----:B------:R-:W-:Y:S01]  /*0380*/  NOP ;  /* 0x0000000000007918 */ /* 0x000fe20000000000 */
[----:B-----5:R-:W-:-:S13]  /*0390*/  ISETP.NE.AND P0, PT, R2, RZ, PT ;  /* 0x000000ff0200720c */ /* 0x020fda0003f05270 */
[----:B------:R-:W-:Y:S05]  /*03a0*/  @P0 BRA `(.L_x_3) ;  /* 0x0000000000600947 */ /* 0x000fea0003800000 */
[----:B-1----:R-:W1:Y:S01]  /*03b0*/  S2UR UR7, SR_CgaCtaId ;  /* 0x00000000000779c3 */ /* 0x002e620000008800 */
[----:B------:R-:W-:Y:S01]  /*03c0*/  UMOV UR6, 0x400 ;  /* 0x0000040000067882 */ /* 0x000fe20000000000 */
[----:B------:R-:W-:Y:S01]  /*03d0*/  UMOV UR8, 0x1 ;  /* 0x0000000100087882 */ /* 0x000fe20000000000 */
[----:B------:R-:W-:Y:S01]  /*03e0*/  UMOV UR12, 0x100 ;  /* 0x00000100000c7882 */ /* 0x000fe20000000000 */
[----:B------:R-:W-:-:S04]  /*03f0*/  UIADD3 UR8, -UR8, 0x100000, URZ ;  /* 0x0010000008087890 */ /* 0x000fc8000fffe13f */
[----:B------:R-:W-:Y:S02]  /*0400*/  USHF.L.U32 UR9, UR8, 0xb, URZ ;  /* 0x0000000b08097899 */ /* 0x000fe4000800063f */
[----:B------:R-:W-:Y:S01]  /*0410*/  USHF.L.U32 UR8, UR8, 0x1, URZ ;  /* 0x0000000108087899 */ /* 0x000fe2000800063f */
[----:B------:R-:W-:Y:S01]  /*0420*/  ELECT P0, URZ, PT ;  /* 0x00000000003f782f */ /* 0x000fe20003800000 */
[----:B-1----:R-:W-:Y:S02]  /*0430*/  ULEA UR11, UR7, UR6, 0x18 ;  /* 0x00000006070b7291 */ /* 0x002fe4000f8ec03f */
[----:B------:R-:W-:-:S04]  /*0440*/  UIADD3 UR6, -UR12, 0x100000, URZ ;  /* 0x001000000c067890 */ /* 0x000fc8000fffe13f */
[----:B------:R-:W-:Y:S02]  /*0450*/  USHF.L.U32 UR7, UR6, 0xb, URZ ;  /* 0x0000000b06077899 */ /* 0x000fe4000800063f */
[----:B------:R-:W-:Y:S01]  /*0460*/  USHF.L.U32 UR6, UR6, 0x1, URZ ;  /* 0x0000000106067899 */ /* 0x000fe2000800063f */
[----:B------:R-:W1:Y:S03]  /*0470*/  FENCE.VIEW.ASYNC.S ;  /* 0x00000000000073c6 */ /* 0x000e660000000000 */
[----:B-1----:R1:W1:Y:S08]  /*0480*/  SYNCS.EXCH.64 URZ, [UR11+0x1c000], UR8 ;  /* 0x01c000080b3f75b2 */ /* 0x0022700008000100 */
[----:B------:R1:W1:Y:S01]  /*0490*/  SYNCS.EXCH.64 URZ, [UR11+0x1c028], UR6 ;  /* 0x01c028060b3f75b2 */ /* 0x0002620008000100 */
        /* <DEDUP_REMOVED lines=8> */
[----:B------:R-:W-:Y:S01]  /*0520*/  NOP ;  /* 0x0000000000007918 */ /* 0x000fe20000000000 */
.L_x_3:
        /* <DEDUP_REMOVED lines=21> */
[----:B------:R-:W-:Y:S01]  /*0680*/  NOP ;  /* 0x0000000000007918 */ /* 0x000fe20000000000 */
.L_x_4:
[----:B------:R-:W5:Y:S01]  /*0690*/  SHFL.IDX PT, R2, R0, RZ, 0x1f ;  /* 0x00001fff00027589 */ /* 0x000f6200000e0000 */
[----:B------:R-:W-:Y:S01]  /*06a0*/  ELECT P0, URZ, PT ;  /* 0x00000000003f782f */ /* 0x000fe20003800000 */
[----:B------:R-:W-:Y:S01]  /*06b0*/  NOP ;  /* 0x0000000000007918 */ /* 0x000fe20000000000 */
[----:B-1----:R-:W-:Y:S02]  /*06c0*/  UMOV UR6, 0x80 ;  /* 0x0000008000067882 */ /* 0x002fe40000000000 */
[C---:B-----5:R-:W-:Y:S02]  /*06d0*/  ISETP.NE.OR P0, PT, R2.reuse, RZ, !P0 ;  /* 0x000000ff0200720c */ /* 0x060fe40004705670 */
[----:B------:R-:W-:-:S11]  /*06e0*/  ISETP.NE.AND P2, PT, R2, RZ, PT ;  /* 0x000000ff0200720c */ /* 0x000fd60003f45270 */
[----:B------:R-:W-:Y:S01]  /*06f0*/  VOTEU.ALL UP0, P0 ;  /* 0x00000000003f7886 */ /* 0x000fe20000000000 */
[----:B------:R-:W-:Y:S01]  /*0700*/  VOTEU.ALL UP1, P0 ;  /* 0x00000000003f7886 */ /* 0x000fe20000020000 */
[----:B------:R-:W-:Y:S01]  /*0710*/  VOTEU.ALL UP2, P0 ;  /* 0x00000000003f7886 */ /* 0x000fe20000040000 */
[----:B------:R-:W-:Y:S02]  /*0720*/  VOTEU.ALL UP3, P0 ;  /* 0x00000000003f7886 */ /* 0x000fe40000060000 */
[----:B------:R-:W1:Y:S01]  /*0730*/  @!UP0 S2UR UR9, SR_CgaCtaId ;  /* 0x00000000000989c3 */ /* 0x000e620000008800 */
[----:B------:R-:W-:Y:S01]  /*0740*/  @!UP0 UMOV UR8, 0x400 ;  /* 0x0000040000088882 */ /* 0x000fe20000000000 */
[----:B------:R-:W-:-:S04]  /*0750*/  @!UP0 UIADD3 UR6, -UR6, 0x100000, URZ ;  /* 0x0010000006068890 */ /* 0x000fc8000fffe13f */
[----:B------:R-:W-:Y:S02]  /*0760*/  @!UP0 USHF.L.U32 UR7, UR6, 0xb, URZ ;  /* 0x0000000b06078899 */ /* 0x000fe4000800063f */
[----:B------:R-:W-:Y:S02]  /*0770*/  @!UP0 USHF.L.U32 UR6, UR6, 0x1, URZ ;  /* 0x0000000106068899 */ /* 0x000fe4000800063f */
[----:B-1----:R-:W-:Y:S01]  /*0780*/  @!UP0 ULEA UR8, UR9, UR8, 0x18 ;  /* 0x0000000809088291 */ /* 0x002fe2000f8ec03f */
[----:B------:R-:W-:Y:S01]  /*0790*/  VOTEU.ALL UP0, P0 ;  /* 0x00000000003f7886 */ /* 0x000fe20000000000 */
[----:B------:R-:W1:Y:S10]  /*07a0*/  FENCE.VIEW.ASYNC.S ;  /* 0x00000000000073c6 */ /* 0x000e740000000000 */
[----:B-1----:R1:W1:Y:S01]  /*07b0*/  @!UP0 SYNCS.EXCH.64 URZ, [UR8+0x1c090], UR6 ;  /* 0x01c09006083f85b2 */ /* 0x0022620008000100 */
[----:B------:R1:W1:Y:S01]  /*07c0*/  @!UP1 SYNCS.EXCH.64 URZ, [UR8+0x1c098], UR6 ;  /* 0x01c09806083f95b2 */ /* 0x0002620008000100 */
[----:B------:R1:W1:Y:S01]  /*07d0*/  @!UP2 SYNCS.EXCH.64 URZ, [UR8+0x1c0a0], UR6 ;  /* 0x01c0a006083fa5b2 */ /* 0x0002620008000100 */
[----:B------:R1:W1:Y:S01]  /*07e0*/  @!UP3 SYNCS.EXCH.64 URZ, [UR8+0x1c0a8], UR6 ;  /* 0x01c0a806083fb5b2 */ /* 0x0002620008000100 */
[----:B------:R-:W-:Y:S01]  /*07f0*/  NOP ;  /* 0x0000000000007918 */ /* 0x000fe20000000000 */
[----:B------:R-:W-:Y:S05]  /*0800*/  @P2 BRA `(.L_x_5) ;  /* 0x0000000000582947 */ /* 0x000fea0003800000 */
[----:B-1----:R-:W1:Y:S01]  /*0810*/  S2UR UR7, SR_CgaCtaId ;  /* 0x00000000000779c3 */ /* 0x002e620000008800 */
[----:B------:R-:W-:Y:S01]  /*0820*/  UMOV UR6, 0x400 ;  /* 0x0000040000067882 */ /* 0x000fe20000000000 */
[----:B------:R-:W-:Y:S01]  /*0830*/  UMOV UR8, 0x20 ;  /* 0x0000002000087882 */ /* 0x000fe20000000000 */
[----:B------:R-:W-:Y:S01]  /*0840*/  UMOV UR9, 0x80 ;  /* 0x0000008000097882 */ /* 0x000fe20000000000 */
[----:B------:R-:W-:Y:S01]  /*0850*/  ELECT P0, URZ, PT ;  /* 0x00000000003f782f */ /* 0x000fe20003800000 */
[----:B-1----:R-:W-:Y:S02]  /*0860*/  ULEA UR11, UR7, UR6, 0x18 ;  /* 0x00000006070b7291 */ /* 0x002fe4000f8ec03f */
[----:B------:R-:W-:-:S04]  /*0870*/  UIADD3 UR6, -UR8, 0x100000, URZ ;  /* 0x0010000008067890 */ /* 0x000fc8000fffe13f */
[----:B------:R-:W-:Y:S02]  /*0880*/  USHF.L.U32 UR7, UR6, 0xb, URZ ;  /* 0x0000000b06077899 */ /* 0x000fe4000800063f */
[----:B------:R-:W-:Y:S02]  /*0890*/  USHF.L.U32 UR6, UR6, 0x1, URZ ;  /* 0x0000000106067899 */ /* 0x000fe4000800063f */
        /* <DEDUP_REMOVED lines=13> */
.L_x_5:
[----:B------:R-:W-:Y:S01]  /*0970*/  ISETP.NE.AND P0, PT, RZ, UR36, PT ;  /* 0x00000024ff007c0c */ /* 0x000fe2000bf05270 */
[----:B------:R-:W-:Y:S01]  /*0980*/  NOP ;  /* 0x0000000000007918 */ /* 0x000fe20000000000 */
[----:B------:R-:W-:Y:S01]  /*0990*/  MOV R0, UR5 ;  /* 0x0000000500007c02 */ /* 0x000fe20008000f00 */
[----:B-1234-:R-:W-:Y:S03]  /*09a0*/  BAR.SYNC.DEFER_BLOCKING 0x0 ;  /* 0x0000000000007b1d */ /* 0x01efe60000010000 */
[----:B------:R-:W-:-:S07]  /*09b0*/  ISETP.EQ.AND P2, PT, R0, 0x1, P1 ;  /* 0x000000010000780c */ /* 0x000fce0000f42270 */
[----:B------:R-:W-:Y:S06]  /*09c0*/  @!P0 BRA `(.L_x_6) ;  /* 0x0000005000c08947 */ /* 0x000fec0003800000 */
[----:B------:R-:W-:-:S06]  /*09d0*/  UISETP.GT.U32.AND UP0, UPT, UR10, 0x3, UPT ;  /* 0x000000030a00788c */ /* 0x000fcc000bf04070 */
[----:B------:R-:W-:-:S13]  /*09e0*/  PLOP3.LUT P0, PT, PT, PT, UP0, 0x80, 0x0 ;  /* 0x000000000000781c */ /* 0x000fda0003f0f008 */
[----:B------:R-:W-:Y:S05]  /*09f0*/  @P0 EXIT ;  /* 0x000000000000094d */ /* 0x000fea0003800000 */
.L_x_7:
[----:B------:R-:W-:-:S08]  /*0a00*/  NOP ;  /* 0x0000000000007918 */ /* 0x000fd00000000000 */
[----:B------:R-:W1:Y:S02]  /*0a10*/  USETMAXREG.TRY_ALLOC.CTAPOOL UP0, 0xf0 ;  /* 0x000000f0000079c8 */ /* 0x000e640008000600 */
[----:B-1----:R-:W-:-:S13]  /*0a20*/  PLOP3.LUT P0, PT, PT, PT, UP0, 0x80, 0x0 ;  /* 0x000000000000781c */ /* 0x002fda0003f0f008 */
[----:B------:R-:W-:Y:S05]  /*0a30*/  @!P0 BRA `(.L_x_7) ;  /* 0xfffffffc00f08947 */ /* 0x000fea000383ffff */
[----:B------:R-:W-:Y:S01]  /*0a40*/  UISETP.NE.AND UP0, UPT, UR36, 0x1, UPT ;  /* 0x000000012400788c */ /* 0x000fe2000bf05270 */
[----:B------:R-:W1:Y:S01]  /*0a50*/  S2UR UR7, SR_CTAID.X ;  /* 0x00000000000779c3 */ /* 0x000e620000002500 */
[----:B------:R-:W-:Y:S01]  /*0a60*/  UMOV UR5, URZ ;  /* 0x0000003f00057c82 */ /* 0x000fe20008000000 */
[----:B------:R-:W-:-:S03]  /*0a70*/  UMOV UR6, URZ ;  /* 0x0000003f00067c82 */ /* 0x000fc60008000000 */
[----:B------:R-:W-:-:S13]  /*0a80*/  PLOP3.LUT P0, PT, PT, PT, UP0, 0x80, 0x0 ;  /* 0x000000000000781c */ /* 0x000fda0003f0f008 */
[----:B------:R-:W-:Y:S05]  /*0a90*/  @!P0 BRA `(.L_x_8) ;  /* 0x00000000003c8947 */ /* 0x000fea0003800000 */
[----:B------:R-:W-:Y:S01]  /*0aa0*/  UISETP.NE.AND UP0, UPT, UR36, 0x2, UPT ;  /* 0x000000022400788c */ /* 0x000fe2000bf05270 */
[----:B------:R-:W-:-:S05]  /*0ab0*/  UMOV UR6, 0x1 ;  /* 0x0000000100067882 */ /* 0x000fca0000000000 */
[----:B------:R-:W-:-:S13]  /*0ac0*/  PLOP3.LUT P1, PT, PT, PT, UP0, 0x80, 0x0 ;  /* 0x000000000000781c */ /* 0x000fda0003f2f008 */
[----:B------:R-:W-:Y:S05]  /*0ad0*/  @!P1 BRA `(.L_x_8) ;  /* 0x00000000002c9947 */ /* 0x000fea0003800000 */
[----:B------:R-:W-:-:S06]  /*0ae0*/  UISETP.NE.AND UP0, UPT, UR36, 0x3, UPT ;  /* 0x000000032400788c */ /* 0x000fcc000bf05270 */
[----:B------:R-:W-:-:S13]  /*0af0*/  PLOP3.LUT P1, PT, PT, PT, UP0, 0x80, 0x0 ;  /* 0x000000000000781c */ /* 0x000fda0003f2f008 */
[----:B------:R-:W-:Y:S05]  /*0b00*/  @!P1 BRA `(.L_x_9) ;  /* 0x0000000000189947 */ /* 0x000fea0003800000 */
[----:B------:R-:W-:-:S11]  /*0b10*/  UISETP.NE.AND UP0, UPT, UR36, 0x4, UPT ;  /* 0x000000042400788c */ /* 0x000fd6000bf05270 */
[----:B------:R-:W-:Y:S01]  /*0b20*/  @!UP0 UMOV UR5, 0x1 ;  /* 0x0000000100058882 */ /* 0x000fe20000000000 */
[----:B------:R-:W-:Y:S01]  /*0b30*/  @!UP0 UMOV UR6, 0x1 ;  /* 0x0000000100068882 */ /* 0x000fe20000000000 */
[----:B------:R-:W-:Y:S01]  /*0b40*/  @UP0 UMOV UR5, URZ ;  /* 0x0000003f00050c82 */ /* 0x000fe20008000000 */
[----:B------:R-:W-:Y:S01]  /*0b50*/  @UP0 UMOV UR6, URZ ;  /* 0x0000003f00060c82 */ /* 0x000fe20008000000 */
[----:B------:R-:W-:Y:S05]  /*0b60*/  BRA `(.L_x_8) ;  /* 0x0000000000087947 */ /* 0x000fea0003800000 */
.L_x_9:
[----:B------:R-:W-:Y:S01]  /*0b70*/  UMOV UR5, 0x1 ;  /* 0x0000000100057882 */ /* 0x000fe20000000000 */
[----:B------:R-:W-:-:S05]  /*0b80*/  UMOV UR6, URZ ;  /* 0x0000003f00067c82 */ /* 0x000fca0008000000 */
.L_x_8:
[----:B------:R-:W-:Y:S05]  /*0b90*/  @!P0 BRA `(.L_x_10) ;  /* 0x00000000003c8947 */ /* 0x000fea0003800000 */
[----:B------:R-:W-:-:S06]  /*0ba0*/  UISETP.NE.AND UP0, UPT, UR36, 0x2, UPT ;  /* 0x000000022400788c */ /* 0x000fcc000bf05270 */
[----:B------:R-:W-:-:S13]  /*0bb0*/  PLOP3.LUT P0, PT, PT, PT, UP0, 0x80, 0x0 ;  /* 0x000000000000781c */ /* 0x000fda0003f0f008 */
[----:B------:R-:W-:Y:S05]  /*0bc0*/  @!P0 BRA `(.L_x_11) ;  /* 0x0000000000288947 */ /* 0x000fea0003800000 */
[----:B------:R-:W-:-:S06]  /*0bd0*/  UISETP.NE.AND UP0, UPT, UR36, 0x3, UPT ;  /* 0x000000032400788c */ /* 0x000fcc000bf05270 */
[----:B------:R-:W-:-:S13]  /*0be0*/  PLOP3.LUT P0, PT, PT, PT, UP0, 0x80, 0x0 ;  /* 0x000000000000781c */ /* 0x000fda0003f0f008 */
[----:B------:R-:W-:Y:S05]  /*0bf0*/  @!P0 BRA `(.L_x_12) ;  /* 0x0000000000148947 */ /* 0x000fea0003800000 */
[----:B------:R-:W-:-:S06]  /*0c00*/  UISETP.NE.AND UP0, UPT, UR36, 0x4, UPT ;  /* 0x000000042400788c */ /* 0x000fcc000bf05270 */
[----:B------:R-:W-:-:S13]  /*0c10*/  PLOP3.LUT P0, PT, PT, PT, UP0, 0x80, 0x0 ;  /* 0x000000000000781c */ /* 0x000fda0003f0f008 */
[----:B------:R-:W-:Y:S05]  /*0c20*/  @P0 BRA `(.L_x_13) ;  /* 0x00000000001c0947 */ /* 0x000fea0003800000 */
[----:B-1----:R-:W-:Y:S01]  /*0c30*/  ULEA UR7, UR7, 0x3, 0x1 ;  /* 0x0000000307077891 */ /* 0x002fe2000f8e083f */
[----:B------:R-:W-:Y:S11]  /*0c40*/  BRA `(.L_x_13) ;  /* 0x0000000000147947 */ /* 0x000ff60003800000 */
.L_x_12:
[----:B-1----:R-:W-:Y:S01]  /*0c50*/  ULEA UR7, UR7, 0x2, 0x1 ;  /* 0x0000000207077891 */ /* 0x002fe2000f8e083f */
[----:B------:R-:W-:Y:S11]  /*0c60*/  BRA `(.L_x_13) ;  /* 0x00000000000c7947 */ /* 0x000ff60003800000 */
.L_x_11:
[----:B-1----:R-:W-:Y:S01]  /*0c70*/  ULEA UR7, UR7, 0x1, 0x1 ;  /* 0x0000000107077891 */ /* 0x002fe2000f8e083f */
[----:B------:R-:W-:Y:S11]  /*0c80*/  BRA `(.L_x_13) ;  /* 0x0000000000047947 */ /* 0x000ff60003800000 */
.L_x_10:
[----:B-1----:R-:W-:-:S12]  /*0c90*/  USHF.L.U32 UR7, UR7, 0x1, URZ ;  /* 0x0000000107077899 */ /* 0x002fd8000800063f */
.L_x_13:
[----:B------:R-:W-:-:S04]  /*0ca0*/  ULOP3.LUT UR8, UR4, 0x1, URZ, 0xfc, !UPT ;  /* 0x0000000104087892 */ /* 0x000fc8000f8efc3f */
[----:B------:R-:W-:-:S06]  /*0cb0*/  UISETP.NE.AND UP0, UPT, UR8, 0x3, UPT ;  /* 0x000000030800788c */ /* 0x000fcc000bf05270 */
[----:B------:R-:W-:-:S13]  /*0cc0*/  PLOP3.LUT P0, PT, PT, PT, UP0, 0x80, 0x0 ;  /* 0x000000000000781c */ /* 0x000fda0003f0f008 */
[----:B------:R-:W-:Y:S05]  /*0cd0*/  @!P0 BRA `(.L_x_14) ;  /* 0x0000000000048947 */ /* 0x000fea0003800000 */
[----:B-1----:R-:W-:Y:S01]  /*0ce0*/  BPT.TRAP 0x1 ;  /* 0x000000040000795c */ /* 0x002fe20000300000 */
.L_x_14:
[----:B------:R-:W2:Y:S01]  /*0cf0*/  S2UR UR8, SR_CgaCtaId ;  /* 0x00000000000879c3 */ /* 0x000ea20000008800 */
[----:B------:R-:W-:Y:S01]  /*0d00*/  UMOV UR37, 0x400 ;  /* 0x0000040000257882 */ /* 0x000fe20000000000 */
[----:B------:R-:W-:-:S04]  /*0d10*/  MOV R0, UR5 ;  /* 0x0000000500007c02 */ /* 0x000fc80008000f00 */
[----:B------:R-:W-:Y:S01]  /*0d20*/  SHF.L.U32 R0, R0, 0x1f, RZ ;  /* 0x0000001f00007819 */ /* 0x000fe200000006ff */
[----:B--2---:R-:W-:-:S04]  /*0d30*/  ULEA UR37, UR8, UR37, 0x18 ;  /* 0x0000002508257291 */ /* 0x004fc8000f8ec03f */
[----:B------:R-:W-:-:S09]  /*0d40*/  ULEA UR8, UR6, UR37, 0x3 ;  /* 0x0000002506087291 */ /* 0x000fd2000f8e183f */
[----:B------:R-:W2:Y:S02]  /*0d50*/  SYNCS.PHASECHK.TRANS64.TRYWAIT P1, [UR8+0x1c050], R0 ;  /* 0x01c05000ff0075a7 */ /* 0x000ea40008020148 */
[----:B--2---:R-:W-:Y:S05]  /*0d60*/  @!P1 BRA `(.L_x_15) ;  /* 0x0000006000849947 */ /* 0x004fea0003800000 */
.L_x_93:
[----:B------:R-:W-:Y:S05]  /*0d70*/  @!P0 BRA `(.L_x_16) ;  /* 0x0000000000048947 */ /* 0x000fea0003800000 */
[----:B-1----:R-:W-:Y:S01]  /*0d80*/  BPT.TRAP 0x1 ;  /* 0x000000040000795c */ /* 0x002fe20000300000 */
.L_x_16:
[----:B------:R-:W-:-:S04]  /*0d90*/  SHF.L.U32 R23, RZ, 0x1f, RZ ;  /* 0x0000001fff177819 */ /* 0x000fc800000006ff */
[----:B------:R-:W3:Y:S02]  /*0da0*/  SYNCS.PHASECHK.TRANS64.TRYWAIT P1, [UR37+0x1c000], R23 ;  /* 0x01c00017ff0075a7 */ /* 0x000ee40008020165 */
[----:B---3--:R-:W-:Y:S05]  /*0db0*/  @!P1 BRA `(.L_x_17) ;  /* 0x0000006000889947 */ /* 0x008fea0003800000 */
.L_x_94:
[----:B------:R-:W-:Y:S02]  /*0dc0*/  UIADD3 UR5, UR36, -0x1, URZ ;  /* 0xffffffff24057890 */ /* 0x000fe4000fffe03f */
[----:B------:R-:W-:-:S04]  /*0dd0*/  UIADD3 UR11, UR37, 0x1c090, URZ ;  /* 0x0001c090250b7890 */ /* 0x000fc8000fffe03f */
[----:B------:R-:W-:Y:S01]  /*0de0*/  ISETP.NE.AND P1, PT, RZ, UR5, PT ;  /* 0x00000005ff007c0c */ /* 0x000fe2000bf25270 */
[----:B------:R-:W-:Y:S02]  /*0df0*/  ULEA UR10, UR10, UR11, 0x3 ;  /* 0x0000000b0a0a7291 */ /* 0x000fe4000f8e183f */
[----:B------:R-:W-:Y:S01]  /*0e00*/  USHF.L.U32 UR5, UR5, 0x3, URZ ;  /* 0x0000000305057899 */ /* 0x000fe2000800063f */
[----:B--2---:R-:W-:-:S04]  /*0e10*/  SEL R0, RZ, 0x1, P1 ;  /* 0x00000001ff007807 */ /* 0x004fc80000800000 */
[----:B------:R-:W-:-:S04]  /*0e20*/  SHF.L.U32 R0, R0, 0x1f, RZ ;  /* 0x0000001f00007819 */ /* 0x000fc800000006ff */
[----:B------:R-:W2:Y:S02]  /*0e30*/  SYNCS.PHASECHK.TRANS64.TRYWAIT P1, [UR10], R0 ;  /* 0x00000000ff0075a7 */ /* 0x000ea4000802014a */
[----:B--2---:R-:W-:Y:S05]  /*0e40*/  @!P1 BRA `(.L_x_18) ;  /* 0x00000060007c9947 */ /* 0x004fea0003800000 */
.L_x_95:
[----:B------:R-:W-:Y:S01]  /*0e50*/  USHF.R.U32.HI UR8, URZ, 0x4, UR37 ;  /* 0x000000043f087899 */ /* 0x000fe20008011625 */
[----:B------:R-:W-:Y:S01]  /*0e60*/  WARPGROUP.ARRIVE ;  /* 0x00000000000079c5 */ /* 0x000fe20000000000 */
[----:B------:R-:W-:Y:S02]  /*0e70*/  UIADD3 UR9, UR37, 0x8000, URZ ;  /* 0x0000800025097890 */ /* 0x000fe4000fffe03f */
[----:B------:R-:W-:Y:S02]  /*0e80*/  ULOP3.LUT UR8, UR8, 0x3fff, URZ, 0xc0, !UPT ;  /* 0x00003fff08087892 */ /* 0x000fe4000f8ec03f */
[----:B------:R-:W-:Y:S02]  /*0e90*/  USHF.R.U32.HI UR9, URZ, 0x4, UR9 ;  /* 0x000000043f097899 */ /* 0x000fe40008011609 */
[----:B------:R-:W-:Y:S02]  /*0ea0*/  ULOP3.LUT UR8, UR8, 0x10000, URZ, 0xfc, !UPT ;  /* 0x0001000008087892 */ /* 0x000fe4000f8efc3f */
[----:B------:R-:W-:-:S02]  /*0eb0*/  ULOP3.LUT UR10, UR9, 0x3fff, URZ, 0xc0, !UPT ;  /* 0x00003fff090a7892 */ /* 0x000fc4000f8ec03f */
[----:B------:R-:W-:Y:S02]  /*0ec0*/  ULEA UR8, UR6, UR8, 0xa ;  /* 0x0000000806087291 */ /* 0x000fe4000f8e503f */
[----:B------:R-:W-:Y:S01]  /*0ed0*/  ULOP3.LUT UR6, UR10, 0x10000, URZ, 0xfc, !UPT ;  /* 0x000100000a067892 */ /* 0x000fe2000f8efc3f */
[----:B------:R-:W-:Y:S01]  /*0ee0*/  UMOV UR9, 0x40000040 ;  /* 0x4000004000097882 */ /* 0x000fe20000000000 */
[----:B------:R-:W-:Y:S01]  /*0ef0*/  UMOV UR15, 0x40000040 ;  /* 0x40000040000f7882 */ /* 0x000fe20000000000 */
[----:B------:R-:W-:Y:S02]  /*0f00*/  UMOV UR13, UR9 ;  /* 0x00000009000d7c82 */ /* 0x000fe40008000000 */
[----:B------:R-:W-:Y:S01]  /*0f10*/  UMOV UR12, UR8 ;  /* 0x00000008000c7c82 */ /* 0x000fe20008000000 */
[----:B------:R-:W-:Y:S01]  /*0f20*/  UIADD3 UR16, UR8, 0x4, URZ ;  /* 0x0000000408107890 */ /* 0x000fe2000fffe03f */
[----:B------:R-:W-:Y:S01]  /*0f30*/  UMOV UR14, UR6 ;  /* 0x00000006000e7c82 */ /* 0x000fe20008000000 */
[----:B------:R-:W-:Y:S01]  /*0f40*/  UIADD3 UR18, UR6, 0x4, URZ ;  /* 0x0000000406127890 */ /* 0x000fe2000fffe03f */
[----:B------:R-:W-:Y:S01]  /*0f50*/  HGMMA.64x64x16.F32.BF16 R24, gdesc[UR12], RZ, !UPT, gsb0 ;  /* 0x00e000000c1879f0 */ /* 0x000fe2000c0018ff */
[----:B------:R-:W-:-:S02]  /*0f60*/  UIADD3 UR12, UR8, 0x2, URZ ;  /* 0x00000002080c7890 */ /* 0x000fc4000fffe03f */
[----:B------:R-:W-:Y:S01]  /*0f70*/  UIADD3 UR14, UR6, 0x2, URZ ;  /* 0x00000002060e7890 */ /* 0x000fe2000fffe03f */
[----:B------:R-:W-:Y:S01]  /*0f80*/  UMOV UR13, 0x40000040 ;  /* 0x40000040000d7882 */ /* 0x000fe20000000000 */
[----:B------:R-:W-:Y:S01]  /*0f90*/  UMOV UR15, 0x40000040 ;  /* 0x40000040000f7882 */ /* 0x000fe20000000000 */
[----:B------:R-:W-:Y:S01]  /*0fa0*/  UMOV UR17, 0x40000040 ;  /* 0x4000004000117882 */ /* 0x000fe20000000000 */
[----:B------:R-:W-:Y:S01]  /*0fb0*/  UMOV UR19, 0x40000040 ;  /* 0x4000004000137882 */ /* 0x000fe20000000000 */
[----:B------:R-:W-:Y:S02]  /*0fc0*/  UIADD3 UR20, UR8, 0x6, URZ ;  /* 0x0000000608147890 */ /* 0x000fe4000fffe03f */
[----:B------:R-:W-:Y:S01]  /*0fd0*/  UIADD3 UR22, UR6, 0x6, URZ ;  /* 0x0000000606167890 */ /* 0x000fe2000fffe03f */
[----:B------:R-:W-:Y:S01]  /*0fe0*/  UMOV UR21, 0x40000040 ;  /* 0x4000004000157882 */ /* 0x000fe20000000000 */
[----:B------:R-:W-:Y:S01]  /*0ff0*/  UMOV UR23, 0x40000040 ;  /* 0x4000004000177882 */ /* 0x000fe20000000000 */
[----:B------:R-:W-:-:S02]  /*1000*/  UIADD3 UR24, UR8, 0x200, URZ ;  /* 0x0000020008187890 */ /* 0x000fc4000fffe03f */
[----:B------:R-:W-:Y:S01]  /*1010*/  UIADD3 UR26, UR6, 0x200, URZ ;  /* 0x00000200061a7890 */ /* 0x000fe2000fffe03f */
[----:B------:R-:W-:Y:S01]  /*1020*/  UMOV UR25, 0x40000040 ;  /* 0x4000004000197882 */ /* 0x000fe20000000000 */
[----:B------:R-:W-:Y:S01]  /*1030*/  UMOV UR27, 0x40000040 ;  /* 0x40000040001b7882 */ /* 0x000fe20000000000 */
[----:B------:R-:W-:Y:S02]  /*1040*/  UIADD3 UR28, UR8, 0x202, URZ ;  /* 0x00000202081c7890 */ /* 0x000fe4000fffe03f */
[----:B------:R-:W-:Y:S01]  /*1050*/  UIADD3 UR30, UR6, 0x202, URZ ;  /* 0x00000202061e7890 */ /* 0x000fe2000fffe03f */
        /* <DEDUP_REMOVED lines=10> */
[----:B------:R-:W-:Y:S01]  /*1100*/  ULOP3.LUT UR5, UR5, 0x8, URZ, 0xc, !UPT ;  /* 0x0000000805057892 */ /* 0x000fe2000f8e0c3f */
[----:B------:R-:W-:Y:S02]  /*1110*/  WARPGROUP.DEPBAR.LE gsb0, 0x0 ;  /* 0x00008000000079c5 */ /* 0x000fe40000010000 */
[----:B------:R-:W-:-:S06]  /*1120*/  WARPGROUP.ARRIVE ;  /* 0x00000000000079c5 */ /* 0x000fcc0000000000 */
[----:B------:R-:W-:Y:S01]  /*1130*/  HGMMA.64x64x16.F32.BF16 R24, gdesc[UR12], R24, gsb0 ;  /* 0x00e000000c1879f0 */ /* 0x000fe20008001818 */
[----:B------:R-:W-:Y:S02]  /*1140*/  ULDC UR14, c[0x0][0x604] ;  /* 0x00018100000e7ab9 */ /* 0x000fe40000000800 */
[----:B------:R-:W-:Y:S02]  /*1150*/  WARPGROUP.DEPBAR.LE gsb0, 0x0 ;  /* 0x00008000000079c5 */ /* 0x000fe40000010000 */
[----:B------:R-:W-:-:S06]  /*1160*/  WARPGROUP.ARRIVE ;  /* 0x00000000000079c5 */ /* 0x000fcc0000000000 */
[----:B------:R-:W-:Y:S03]  /*1170*/  HGMMA.64x64x16.F32.BF16 R24, gdesc[UR16], R24, gsb0 ;  /* 0x00e00000101879f0 */ /* 0x000fe60008001818 */
        /* <DEDUP_REMOVED lines=16> */
[----:B--2---:R-:W-:-:S04]  /*1280*/  FMNMX R3, R24, R25, !PT ;  /* 0x0000001918037209 */ /* 0x004fc80007800000 */
[----:B------:R-:W-:-:S04]  /*1290*/  FMNMX R0, R28, R3, !PT ;  /* 0x000000031c007209 */ /* 0x000fc80007800000 */
        /* <DEDUP_REMOVED lines=12> */
[----:B------:R-:W-:-:S05]  /*1360*/  FMNMX R2, R53, R0, !PT ;  /* 0x0000000035027209 */ /* 0x000fca0007800000 */
[----:B------:R-:W2:Y:S02]  /*1370*/  SHFL.BFLY PT, R3, R2, 0x1, 0x1f ;  /* 0x0c201f0002037f89 */ /* 0x000ea400000e0000 */
[----:B--2---:R-:W-:Y:S02]  /*1380*/  FMNMX R4, R2, R3, !PT ;  /* 0x0000000302047209 */ /* 0x004fe40007800000 */
[----:B------:R-:W-:-:S03]  /*1390*/  FMNMX R3, R26, R27, !PT ;  /* 0x0000001b1a037209 */ /* 0x000fc60007800000 */
[----:B------:R-:W2:Y:S01]  /*13a0*/  SHFL.BFLY PT, R7, R4, 0x2, 0x1f ;  /* 0x0c401f0004077f89 */ /* 0x000ea200000e0000 */
[----:B------:R-:W-:-:S04]  /*13b0*/  FMNMX R0, R30, R3, !PT ;  /* 0x000000031e007209 */ /* 0x000fc80007800000 */
[----:B------:R-:W-:-:S04]  /*13c0*/  FMNMX R5, R31, R0, !PT ;  /* 0x000000001f057209 */ /* 0x000fc80007800000 */
[----:B------:R-:W-:-:S04]  /*13d0*/  FMNMX R0, R34, R5, !PT ;  /* 0x0000000522007209 */ /* 0x000fc80007800000 */
[----:B------:R-:W-:-:S04]  /*13e0*/  FMNMX R5, R35, R0, !PT ;  /* 0x0000000023057209 */ /* 0x000fc80007800000 */
[----:B------:R-:W-:-:S04]  /*13f0*/  FMNMX R0, R38, R5, !PT ;  /* 0x0000000526007209 */ /* 0x000fc80007800000 */
[----:B------:R-:W-:Y:S02]  /*1400*/  FMNMX R5, R39, R0, !PT ;  /* 0x0000000027057209 */ /* 0x000fe40007800000 */
[----:B--2---:R-:W-:Y:S02]  /*1410*/  FMNMX R3, R4, R7, !PT ;  /* 0x0000000704037209 */ /* 0x004fe40007800000 */
[----:B------:R-:W-:Y:S02]  /*1420*/  FMNMX R0, R42, R5, !PT ;  /* 0x000000052a007209 */ /* 0x000fe40007800000 */
[----:B------:R-:W-:Y:S02]  /*1430*/  FSETP.NEU.AND P1, PT, R3, -INF , PT ;  /* 0xff8000000300780b */ /* 0x000fe40003f2d000 */
[----:B------:R-:W-:Y:S02]  /*1440*/  FMNMX R5, R43, R0, !PT ;  /* 0x000000002b057209 */ /* 0x000fe40007800000 */
[----:B------:R-:W-:-:S02]  /*1450*/  FSEL R6, R3, RZ, P1 ;  /* 0x000000ff03067208 */ /* 0x000fc40000800000 */
[----:B------:R-:W-:-:S03]  /*1460*/  FMNMX R0, R46, R5, !PT ;  /* 0x000000052e007209 */ /* 0x000fc60007800000 */
[----:B------:R-:W-:Y:S01]  /*1470*/  FMUL R6, R6, UR14 ;  /* 0x0000000e06067c20 */ /* 0x000fe20008400000 */
[----:B------:R-:W-:-:S03]  /*1480*/  FMNMX R5, R47, R0, !PT ;  /* 0x000000002f057209 */ /* 0x000fc60007800000 */
[--C-:B------:R-:W-:Y:S01]  /*1490*/  FFMA R24, R24, UR14, -R6.reuse ;  /* 0x0000000e18187c23 */ /* 0x100fe20008000806 */
[--C-:B------:R-:W-:Y:S01]  /*14a0*/  FFMA R28, R28, UR14, -R6.reuse ;  /* 0x0000000e1c1c7c23 */ /* 0x100fe20008000806 */
[--C-:B------:R-:W-:Y:S01]  /*14b0*/  FFMA R25, R25, UR14, -R6.reuse ;  /* 0x0000000e19197c23 */ /* 0x100fe20008000806 */
[----:B------:R-:W-:Y:S01]  /*14c0*/  FMNMX R0, R50, R5, !PT ;  /* 0x0000000532007209 */ /* 0x000fe20007800000 */
[--C-:B------:R-:W-:Y:S01]  /*14d0*/  FFMA R29, R29, UR14, -R6.reuse ;  /* 0x0000000e1d1d7c23 */ /* 0x100fe20008000806 */
[----:B------:R-:W-:Y:S01]  /*14e0*/  FSETP.GEU.AND P6, PT, R24, -126, PT ;  /* 0xc2fc00001800780b */ /* 0x000fe20003fce000 */
[--C-:B------:R-:W-:Y:S01]  /*14f0*/  FFMA R33, R33, UR14, -R6.reuse ;  /* 0x0000000e21217c23 */ /* 0x100fe20008000806 */
[----:B------:R-:W-:Y:S01]  /*1500*/  FSETP.GEU.AND P5, PT, R28, -126, PT ;  /* 0xc2fc00001c00780b */ /* 0x000fe20003fae000 */
[--C-:B------:R-:W-:Y:S01]  /*1510*/  FFMA R36, R36, UR14, -R6.reuse ;  /* 0x0000000e24247c23 */ /* 0x100fe20008000806 */
[----:B------:R-:W-:Y:S01]  /*1520*/  FSETP.GEU.AND P2, PT, R25, -126, PT ;  /* 0xc2fc00001900780b */ /* 0x000fe20003f4e000 */
[--C-:B------:R-:W-:Y:S01]  /*1530*/  FFMA R40, R40, UR14, -R6.reuse ;  /* 0x0000000e28287c23 */ /* 0x100fe20008000806 */
[----:B------:R-:W-:Y:S01]  /*1540*/  FMNMX R5, R51, R0, !PT ;  /* 0x0000000033057209 */ /* 0x000fe20007800000 */
[--C-:B------:R-:W-:Y:S01]  /*1550*/  FFMA R32, R32, UR14, -R6.reuse ;  /* 0x0000000e20207c23 */ /* 0x100fe20008000806 */
[----:B------:R-:W-:Y:S01]  /*1560*/  FSETP.GEU.AND P3, PT, R29, -126, PT ;  /* 0xc2fc00001d00780b */ /* 0x000fe20003f6e000 */
[--C-:B------:R-:W-:Y:S01]  /*1570*/  FFMA R37, R37, UR14, -R6.reuse ;  /* 0x0000000e25257c23 */ /* 0x100fe20008000806 */
[----:B------:R-:W-:Y:S01]  /*1580*/  FMNMX R0, R54, R5, !PT ;  /* 0x0000000536007209 */ /* 0x000fe20007800000 */
[--C-:B------:R-:W-:Y:S01]  /*1590*/  FFMA R41, R41, UR14, -R6.reuse ;  /* 0x0000000e29297c23 */ /* 0x100fe20008000806 */
[----:B------:R-:W-:Y:S01]  /*15a0*/  FSETP.GEU.AND P4, PT, R33, -126, PT ;  /* 0xc2fc00002100780b */ /* 0x000fe20003f8e000 */
[----:B------:R-:W-:Y:S01]  /*15b0*/  @!P6 FMUL R24, R24, 0.5 ;  /* 0x3f0000001818e820 */ /* 0x000fe20000400000 */
[----:B------:R-:W-:Y:S01]  /*15c0*/  FMNMX R0, R55, R0, !PT ;  /* 0x0000000037007209 */ /* 0x000fe20007800000 */
[----:B------:R-:W-:Y:S01]  /*15d0*/  @!P5 FMUL R28, R28, 0.5 ;  /* 0x3f0000001c1cd820 */ /* 0x000fe20000400000 */
[----:B------:R-:W-:Y:S01]  /*15e0*/  FSETP.GEU.AND P1, PT, R32, -126, PT ;  /* 0xc2fc00002000780b */ /* 0x000fe20003f2e000 */
[----:B------:R-:W2:Y:S01]  /*15f0*/  MUFU.EX2 R88, R24 ;  /* 0x0000001800587308 */ /* 0x000ea20000000800 */
[----:B------:R-:W-:Y:S01]  /*1600*/  @!P2 FMUL R25, R25, 0.5 ;  /* 0x3f0000001919a820 */ /* 0x000fe20000400000 */
[----:B------:R-:W3:Y:S01]  /*1610*/  SHFL.BFLY PT, R5, R0, 0x1, 0x1f ;  /* 0x0c201f0000057f89 */ /* 0x000ee200000e0000 */
[--C-:B------:R-:W-:Y:S01]  /*1620*/  FFMA R48, R48, UR14, -R6.reuse ;  /* 0x0000000e30307c23 */ /* 0x100fe20008000806 */
[----:B------:R-:W-:Y:S01]  /*1630*/  @!P3 FMUL R29, R29, 0.5 ;  /* 0x3f0000001d1db820 */ /* 0x000fe20000400000 */
[--C-:B------:R-:W-:Y:S01]  /*1640*/  FFMA R49, R49, UR14, -R6.reuse ;  /* 0x0000000e31317c23 */ /* 0x100fe20008000806 */
[--C-:B------:R-:W-:Y:S01]  /*1650*/  FFMA R44, R44, UR14, -R6.reuse ;  /* 0x0000000e2c2c7c23 */ /* 0x100fe20008000806 */
[--C-:B------:R-:W-:Y:S01]  /*1660*/  FFMA R45, R45, UR14, -R6.reuse ;  /* 0x0000000e2d2d7c23 */ /* 0x100fe20008000806 */
[----:B------:R-:W4:Y:S01]  /*1670*/  MUFU.EX2 R90, R28 ;  /* 0x0000001c005a7308 */ /* 0x000f220000000800 */
[----:B------:R-:W-:Y:S01]  /*1680*/  @!P4 FMUL R33, R33, 0.5 ;  /* 0x3f0000002121c820 */ /* 0x000fe20000400000 */
[--C-:B------:R-:W-:Y:S01]  /*1690*/  FFMA R52, R52, UR14, -R6.reuse ;  /* 0x0000000e34347c23 */ /* 0x100fe20008000806 */
[----:B------:R-:W-:Y:S01]  /*16a0*/  FFMA R6, R53, UR14, -R6 ;  /* 0x0000000e35067c23 */ /* 0x000fe20008000806 */
[----:B------:R-:W-:-:S04]  /*16b0*/  @!P1 FMUL R32, R32, 0.5 ;  /* 0x3f00000020209820 */ /* 0x000fc80000400000 */
[----:B------:R-:W5:Y:S01]  /*16c0*/  MUFU.EX2 R25, R25 ;  /* 0x0000001900197308 */ /* 0x000f620000000800 */
[----:B--2---:R-:W-:Y:S01]  /*16d0*/  @!P6 FMUL R88, R88, R88 ;  /* 0x000000585858e220 */ /* 0x004fe20000400000 */
[----:B------:R-:W-:-:S06]  /*16e0*/  FSETP.GEU.AND P6, PT, R36, -126, PT ;  /* 0xc2fc00002400780b */ /* 0x000fcc0003fce000 */
[----:B------:R-:W2:Y:S01]  /*16f0*/  MUFU.EX2 R29, R29 ;  /* 0x0000001d001d7308 */ /* 0x000ea20000000800 */
[----:B----4-:R-:W-:Y:S01]  /*1700*/  @!P5 FMUL R90, R90, R90 ;  /* 0x0000005a5a5ad220 */ /* 0x010fe20000400000 */
[----:B------:R-:W-:Y:S02]  /*1710*/  FSETP.GEU.AND P5, PT, R40, -126, PT ;  /* 0xc2fc00002800780b */ /* 0x000fe40003fae000 */
[----:B---3--:R-:W-:-:S03]  /*1720*/  FMNMX R5, R0, R5, !PT ;  /* 0x0000000500057209 */ /* 0x008fc60007800000 */
[----:B------:R-:W-:Y:S01]  /*1730*/  @!P6 FMUL R36, R36, 0.5 ;  /* 0x3f0000002424e820 */ /* 0x000fe20000400000 */
[----:B------:R-:W3:Y:S01]  /*1740*/  MUFU.EX2 R92, R32 ;  /* 0x00000020005c7308 */ /* 0x000ee20000000800 */
[----:B-----5:R-:W-:Y:S01]  /*1750*/  @!P2 FMUL R25, R25, R25 ;  /* 0x000000191919a220 */ /* 0x020fe20000400000 */
[----:B------:R-:W-:Y:S01]  /*1760*/  FSETP.GEU.AND P2, PT, R37, -126, PT ;  /* 0xc2fc00002500780b */ /* 0x000fe20003f4e000 */
[----:B------:R-:W4:Y:S04]  /*1770*/  SHFL.BFLY PT, R4, R5, 0x2, 0x1f ;  /* 0x0c401f0005047f89 */ /* 0x000f2800000e0000 */
[----:B------:R-:W-:Y:S01]  /*1780*/  @!P5 FMUL R40, R40, 0.5 ;  /* 0x3f0000002828d820 */ /* 0x000fe20000400000 */
[----:B------:R-:W5:Y:S01]  /*1790*/  MUFU.EX2 R94, R36 ;  /* 0x00000024005e7308 */ /* 0x000f620000000800 */
[----:B--2---:R-:W-:Y:S01]  /*17a0*/  @!P3 FMUL R29, R29, R29 ;  /* 0x0000001d1d1db220 */ /* 0x004fe20000400000 */
[----:B------:R-:W-:-:S05]  /*17b0*/  FSETP.GEU.AND P3, PT, R41, -126, PT ;  /* 0xc2fc00002900780b */ /* 0x000fca0003f6e000 */
[----:B------:R-:W-:Y:S01]  /*17c0*/  @!P2 FMUL R37, R37, 0.5 ;  /* 0x3f0000002525a820 */ /* 0x000fe20000400000 */
[----:B------:R-:W2:Y:S01]  /*17d0*/  MUFU.EX2 R7, R40 ;  /* 0x0000002800077308 */ /* 0x000ea20000000800 */
[----:B---3--:R-:W-:Y:S01]  /*17e0*/  @!P1 FMUL R92, R92, R92 ;  /* 0x0000005c5c5c9220 */ /* 0x008fe20000400000 */
[----:B------:R-:W-:-:S05]  /*17f0*/  FSETP.GEU.AND P1, PT, R44, -126, PT ;  /* 0xc2fc00002c00780b */ /* 0x000fca0003f2e000 */
[----:B------:R-:W-:Y:S01]  /*1800*/  @!P3 FMUL R41, R41, 0.5 ;  /* 0x3f0000002929b820 */ /* 0x000fe20000400000 */
[----:B------:R-:W3:Y:S01]  /*1810*/  MUFU.EX2 R33, R33 ;  /* 0x0000002100217308 */ /* 0x000ee20000000800 */
[----:B-----5:R-:W-:Y:S01]  /*1820*/  @!P6 FMUL R94, R94, R94 ;  /* 0x0000005e5e5ee220 */ /* 0x020fe20000400000 */
[----:B------:R-:W-:Y:S02]  /*1830*/  FSETP.GEU.AND P6, PT, R48, -126, PT ;  /* 0xc2fc00003000780b */ /* 0x000fe40003fce000 */
[----:B----4-:R-:W-:-:S03]  /*1840*/  FMNMX R4, R5, R4, !PT ;  /* 0x0000000405047209 */ /* 0x010fc60007800000 */
[----:B------:R-:W-:Y:S01]  /*1850*/  @!P1 FMUL R44, R44, 0.5 ;  /* 0x3f0000002c2c9820 */ /* 0x000fe20000400000 */
[----:B------:R-:W4:Y:S01]  /*1860*/  MUFU.EX2 R37, R37 ;  /* 0x0000002500257308 */ /* 0x000f220000000800 */
[----:B--2---:R-:W-:Y:S01]  /*1870*/  @!P5 FMUL R7, R7, R7 ;  /* 0x000000070707d220 */ /* 0x004fe20000400000 */
[----:B------:R-:W-:-:S03]  /*1880*/  FSETP.GEU.AND P5, PT, R49, -126, PT ;  /* 0xc2fc00003100780b */ /* 0x000fc60003fae000 */
[----:B------:R-:W-:Y:S01]  /*1890*/  FADD R2, R88, R7 ;  /* 0x0000000758027221 */ /* 0x000fe20000000000 */
[----:B------:R-:W-:Y:S01]  /*18a0*/  F2FP.BF16.F32.PACK_AB R88, R25, R88 ;  /* 0x000000581958723e */ /* 0x000fe200000010ff */
[----:B------:R-:W-:Y:S01]  /*18b0*/  @!P6 FMUL R48, R48, 0.5 ;  /* 0x3f0000003030e820 */ /* 0x000fe20000400000 */
[----:B------:R-:W2:Y:S01]  /*18c0*/  MUFU.EX2 R96, R41 ;  /* 0x0000002900607308 */ /* 0x000ea20000000800 */
[----:B---3--:R-:W-:Y:S01]  /*18d0*/  @!P4 FMUL R33, R33, R33 ;  /* 0x000000212121c220 */ /* 0x008fe20000400000 */
[----:B------:R-:W-:-:S05]  /*18e0*/  FSETP.GEU.AND P4, PT, R45, -126, PT ;  /* 0xc2fc00002d00780b */ /* 0x000fca0003f8e000 */
[----:B------:R-:W-:Y:S01]  /*18f0*/  @!P5 FMUL R49, R49, 0.5 ;  /* 0x3f0000003131d820 */ /* 0x000fe20000400000 */
[----:B------:R-:W3:Y:S01]  /*1900*/  MUFU.EX2 R9, R48 ;  /* 0x0000003000097308 */ /* 0x000ee20000000800 */
[----:B----4-:R-:W-:Y:S01]  /*1910*/  @!P2 FMUL R37, R37, R37 ;  /* 0x000000252525a220 */ /* 0x010fe20000400000 */
[----:B------:R-:W-:-:S04]  /*1920*/  FSETP.NEU.AND P2, PT, R4, -INF , PT ;  /* 0xff8000000400780b */ /* 0x000fc80003f4d000 */
[----:B------:R-:W-:Y:S01]  /*1930*/  FSEL R0, R4, RZ, P2 ;  /* 0x000000ff04007208 */ /* 0x000fe20001000000 */
[----:B------:R-:W-:Y:S01]  /*1940*/  @!P4 FMUL R45, R45, 0.5 ;  /* 0x3f0000002d2dc820 */ /* 0x000fe20000400000 */
[----:B------:R-:W4:Y:S01]  /*1950*/  MUFU.EX2 R100, R49 ;  /* 0x0000003100647308 */ /* 0x000f220000000800 */
[----:B--2---:R-:W-:Y:S01]  /*1960*/  @!P3 FMUL R96, R96, R96 ;  /* 0x000000606060b220 */ /* 0x004fe20000400000 */
[----:B------:R-:W-:Y:S01]  /*1970*/  FSETP.GEU.AND P3, PT, R6, -126, PT ;  /* 0xc2fc00000600780b */ /* 0x000fe20003f6e000 */
[----:B------:R-:W-:Y:S01]  /*1980*/  FMUL R0, R0, UR14 ;  /* 0x0000000e00007c20 */ /* 0x000fe20008400000 */
[----:B------:R-:W-:-:S03]  /*1990*/  FSETP.GEU.AND P2, PT, R52, -126, PT ;  /* 0xc2fc00003400780b */ /* 0x000fc60003f4e000 */
[--C-:B------:R-:W-:Y:S01]  /*19a0*/  FFMA R30, R30, UR14, -R0.reuse ;  /* 0x0000000e1e1e7c23 */ /* 0x100fe20008000800 */
[----:B------:R-:W2:Y:S01]  /*19b0*/  MUFU.EX2 R5, R44 ;  /* 0x0000002c00057308 */ /* 0x000ea20000000800 */
[--C-:B------:R-:W-:Y:S01]  /*19c0*/  FFMA R31, R31, UR14, -R0.reuse ;  /* 0x0000000e1f1f7c23 */ /* 0x100fe20008000800 */
[--C-:B------:R-:W-:Y:S01]  /*19d0*/  FFMA R26, R26, UR14, -R0.reuse ;  /* 0x0000000e1a1a7c23 */ /* 0x100fe20008000800 */
[--C-:B------:R-:W-:Y:S01]  /*19e0*/  FFMA R27, R27, UR14, -R0.reuse ;  /* 0x0000000e1b1b7c23 */ /* 0x100fe20008000800 */
[----:B---3--:R-:W-:Y:S01]  /*19f0*/  @!P6 FMUL R9, R9, R9 ;  /* 0x000000090909e220 */ /* 0x008fe20000400000 */
[----:B------:R-:W-:Y:S01]  /*1a00*/  FSETP.GEU.AND P6, PT, R30, -126, PT ;  /* 0xc2fc00001e00780b */ /* 0x000fe20003fce000 */
[--C-:B------:R-:W-:Y:S01]  /*1a10*/  FFMA R35, R35, UR14, -R0.reuse ;  /* 0x0000000e23237c23 */ /* 0x100fe20008000800 */
[----:B------:R-:W-:Y:S01]  /*1a20*/  @!P3 FMUL R6, R6, 0.5 ;  /* 0x3f0000000606b820 */ /* 0x000fe20000400000 */
[----:B------:R-:W3:Y:S01]  /*1a30*/  MUFU.EX2 R98, R45 ;  /* 0x0000002d00627308 */ /* 0x000ee20000000800 */
[----:B----4-:R-:W-:Y:S01]  /*1a40*/  @!P5 FMUL R100, R100, R100 ;  /* 0x000000646464d220 */ /* 0x010fe20000400000 */
[----:B------:R-:W-:Y:S01]  /*1a50*/  FSETP.GEU.AND P5, PT, R31, -126, PT ;  /* 0xc2fc00001f00780b */ /* 0x000fe20003fae000 */
[----:B------:R-:W-:Y:S01]  /*1a60*/  @!P2 FMUL R52, R52, 0.5 ;  /* 0x3f0000003434a820 */ /* 0x000fe20000400000 */
[--C-:B------:R-:W-:Y:S01]  /*1a70*/  FFMA R42, R42, UR14, -R0.reuse ;  /* 0x0000000e2a2a7c23 */ /* 0x100fe20008000800 */
[--C-:B------:R-:W-:Y:S01]  /*1a80*/  FFMA R50, R50, UR14, -R0.reuse ;  /* 0x0000000e32327c23 */ /* 0x100fe20008000800 */
[--C-:B------:R-:W-:Y:S01]  /*1a90*/  FFMA R34, R34, UR14, -R0.reuse ;  /* 0x0000000e22227c23 */ /* 0x100fe20008000800 */
[--C-:B------:R-:W-:Y:S01]  /*1aa0*/  FFMA R38, R38, UR14, -R0.reuse ;  /* 0x0000000e26267c23 */ /* 0x100fe20008000800 */
[----:B------:R-:W4:Y:S01]  /*1ab0*/  MUFU.EX2 R102, R6 ;  /* 0x0000000600667308 */ /* 0x000f220000000800 */
[----:B--2---:R-:W-:Y:S01]  /*1ac0*/  @!P1 FMUL R5, R5, R5 ;  /* 0x0000000505059220 */ /* 0x004fe20000400000 */
[----:B------:R-:W-:Y:S01]  /*1ad0*/  FSETP.GEU.AND P1, PT, R26, -126, PT ;  /* 0xc2fc00001a00780b */ /* 0x000fe20003f2e000 */
[----:B------:R-:W-:Y:S01]  /*1ae0*/  @!P6 FMUL R30, R30, 0.5 ;  /* 0x3f0000001e1ee820 */ /* 0x000fe20000400000 */
[--C-:B------:R-:W-:Y:S01]  /*1af0*/  FFMA R39, R39, UR14, -R0.reuse ;  /* 0x0000000e27277c23 */ /* 0x100fe20008000800 */
[--C-:B------:R-:W-:Y:S01]  /*1b00*/  FFMA R46, R46, UR14, -R0.reuse ;  /* 0x0000000e2e2e7c23 */ /* 0x100fe20008000800 */
[--C-:B------:R-:W-:Y:S01]  /*1b10*/  FFMA R43, R43, UR14, -R0.reuse ;  /* 0x0000000e2b2b7c23 */ /* 0x100fe20008000800 */
[----:B------:R-:W-:Y:S01]  /*1b20*/  @!P5 FMUL R31, R31, 0.5 ;  /* 0x3f0000001f1fd820 */ /* 0x000fe20000400000 */
[----:B------:R-:W2:Y:S01]  /*1b30*/  MUFU.EX2 R91, R30 ;  /* 0x0000001e005b7308 */ /* 0x000ea20000000800 */
[----:B---3--:R-:W-:Y:S01]  /*1b40*/  @!P4 FMUL R98, R98, R98 ;  /* 0x000000626262c220 */ /* 0x008fe20000400000 */
[----:B------:R-:W-:Y:S01]  /*1b50*/  FSETP.GEU.AND P4, PT, R27, -126, PT ;  /* 0xc2fc00001b00780b */ /* 0x000fe20003f8e000 */
[--C-:B------:R-:W-:Y:S01]  /*1b60*/  FFMA R47, R47, UR14, -R0.reuse ;  /* 0x0000000e2f2f7c23 */ /* 0x100fe20008000800 */
[--C-:B------:R-:W-:Y:S01]  /*1b70*/  FFMA R51, R51, UR14, -R0.reuse ;  /* 0x0000000e33337c23 */ /* 0x100fe20008000800 */
[--C-:B------:R-:W-:Y:S01]  /*1b80*/  FFMA R54, R54, UR14, -R0.reuse ;  /* 0x0000000e36367c23 */ /* 0x100fe20008000800 */
[----:B------:R-:W-:Y:S01]  /*1b90*/  FFMA R0, R55, UR14, -R0 ;  /* 0x0000000e37007c23 */ /* 0x000fe20008000800 */
[----:B------:R-:W-:Y:S01]  /*1ba0*/  @!P1 FMUL R26, R26, 0.5 ;  /* 0x3f0000001a1a9820 */ /* 0x000fe20000400000 */
[----:B------:R-:W3:Y:S01]  /*1bb0*/  MUFU.EX2 R6, R31 ;  /* 0x0000001f00067308 */ /* 0x000ee20000000800 */
[----:B----4-:R-:W-:Y:S01]  /*1bc0*/  @!P3 FMUL R102, R102, R102 ;  /* 0x000000666666b220 */ /* 0x010fe20000400000 */
[----:B------:R-:W-:Y:S01]  /*1bd0*/  FSETP.GEU.AND P3, PT, R35, -126, PT ;  /* 0xc2fc00002300780b */ /* 0x000fe20003f6e000 */
[----:B------:R-:W-:Y:S01]  /*1be0*/  FADD R13, R92, R9 ;  /* 0x000000095c0d7221 */ /* 0x000fe20000000000 */
[----:B------:R-:W-:Y:S01]  /*1bf0*/  FADD R17, R33, R100 ;  /* 0x0000006421117221 */ /* 0x000fe20000000000 */
[----:B------:R-:W-:Y:S01]  /*1c00*/  FADD R15, R29, R98 ;  /* 0x000000621d0f7221 */ /* 0x000fe20000000000 */
[----:B------:R-:W-:Y:S01]  /*1c10*/  FADD R18, R37, R102 ;  /* 0x0000006625127221 */ /* 0x000fe20000000000 */
[----:B------:R-:W-:Y:S01]  /*1c20*/  @!P4 FMUL R27, R27, 0.5 ;  /* 0x3f0000001b1bc820 */ /* 0x000fe20000400000 */
[----:B------:R-:W4:Y:S01]  /*1c30*/  MUFU.EX2 R11, R52 ;  /* 0x00000034000b7308 */ /* 0x000f220000000800 */
[----:B--2---:R-:W-:Y:S01]  /*1c40*/  @!P6 FMUL R91, R91, R91 ;  /* 0x0000005b5b5be220 */ /* 0x004fe20000400000 */
[----:B------:R-:W-:Y:S01]  /*1c50*/  FSETP.GEU.AND P6, PT, R42, -126, PT ;  /* 0xc2fc00002a00780b */ /* 0x000fe20003fce000 */
[----:B------:R-:W-:Y:S01]  /*1c60*/  FADD R19, R2, R13 ;  /* 0x0000000d02137221 */ /* 0x000fe20000000000 */
[----:B------:R-:W-:Y:S01]  /*1c70*/  FADD R13, R90, R5 ;  /* 0x000000055a0d7221 */ /* 0x000fe20000000000 */
[----:B------:R-:W-:Y:S01]  /*1c80*/  FADD R2, R25, R96 ;  /* 0x0000006019027221 */ /* 0x000fe20000000000 */
[----:B------:R-:W-:Y:S01]  /*1c90*/  FADD R15, R15, R18 ;  /* 0x000000120f0f7221 */ /* 0x000fe20000000000 */
[----:B------:R-:W-:Y:S01]  /*1ca0*/  @!P3 FMUL R35, R35, 0.5 ;  /* 0x3f0000002323b820 */ /* 0x000fe20000400000 */
[----:B------:R-:W2:Y:S01]  /*1cb0*/  MUFU.EX2 R89, R26 ;  /* 0x0000001a00597308 */ /* 0x000ea20000000800 */
[----:B---3--:R-:W-:Y:S01]  /*1cc0*/  @!P5 FMUL R6, R6, R6 ;  /* 0x000000060606d220 */ /* 0x008fe20000400000 */
[----:B------:R-:W-:Y:S01]  /*1cd0*/  FSETP.GEU.AND P5, PT, R50, -126, PT ;  /* 0xc2fc00003200780b */ /* 0x000fe20003fae000 */
[----:B------:R-:W-:Y:S01]  /*1ce0*/  FADD R2, R2, R17 ;  /* 0x0000001102027221 */ /* 0x000fe20000000000 */
[----:B------:R-:W-:-:S02]  /*1cf0*/  F2FP.BF16.F32.PACK_AB R90, R29, R90 ;  /* 0x0000005a1d5a723e */ /* 0x000fc400000010ff */
[----:B------:R-:W-:Y:S01]  /*1d00*/  F2FP.BF16.F32.PACK_AB R92, R33, R92 ;  /* 0x0000005c215c723e */ /* 0x000fe200000010ff */
[----:B------:R-:W-:Y:S01]  /*1d10*/  @!P6 FMUL R42, R42, 0.5 ;  /* 0x3f0000002a2ae820 */ /* 0x000fe20000400000 */
[----:B------:R-:W3:Y:S01]  /*1d20*/  MUFU.EX2 R8, R27 ;  /* 0x0000001b00087308 */ /* 0x000ee20000000800 */
[----:B----4-:R-:W-:Y:S01]  /*1d30*/  @!P2 FMUL R11, R11, R11 ;  /* 0x0000000b0b0ba220 */ /* 0x010fe20000400000 */
[----:B------:R-:W-:Y:S01]  /*1d40*/  FSETP.GEU.AND P2, PT, R34, -126, PT ;  /* 0xc2fc00002200780b */ /* 0x000fe20003f4e000 */
[----:B------:R-:W-:Y:S01]  /*1d50*/  FADD R15, R2, R15 ;  /* 0x0000000f020f7221 */ /* 0x000fe20000000000 */
[----:B------:R-:W-:Y:S01]  /*1d60*/  F2FP.BF16.F32.PACK_AB R96, R96, R7 ;  /* 0x000000076060723e */ /* 0x000fe200000010ff */
[----:B------:R-:W-:Y:S01]  /*1d70*/  FADD R16, R94, R11 ;  /* 0x0000000b5e107221 */ /* 0x000fe20000000000 */
[----:B------:R-:W-:Y:S01]  /*1d80*/  F2FP.BF16.F32.PACK_AB R94, R37, R94 ;  /* 0x0000005e255e723e */ /* 0x000fe200000010ff */
[----:B------:R-:W-:Y:S01]  /*1d90*/  @!P5 FMUL R50, R50, 0.5 ;  /* 0x3f0000003232d820 */ /* 0x000fe20000400000 */
[----:B------:R-:W4:Y:S01]  /*1da0*/  MUFU.EX2 R10, R35 ;  /* 0x00000023000a7308 */ /* 0x000f220000000800 */
[----:B--2---:R-:W-:Y:S01]  /*1db0*/  @!P1 FMUL R89, R89, R89 ;  /* 0x0000005959599220 */ /* 0x004fe20000400000 */
[----:B------:R-:W-:Y:S01]  /*1dc0*/  FSETP.GEU.AND P1, PT, R38, -126, PT ;  /* 0xc2fc00002600780b */ /* 0x000fe20003f2e000 */
[----:B------:R-:W-:Y:S01]  /*1dd0*/  FADD R16, R13, R16 ;  /* 0x000000100d107221 */ /* 0x000fe20000000000 */
[----:B------:R-:W-:-:S02]  /*1de0*/  F2FP.BF16.F32.PACK_AB R98, R98, R5 ;  /* 0x000000056262723e */ /* 0x000fc400000010ff */
[----:B------:R-:W-:Y:S01]  /*1df0*/  F2FP.BF16.F32.PACK_AB R100, R100, R9 ;  /* 0x000000096464723e */ /* 0x000fe200000010ff */
[----:B------:R-:W-:Y:S01]  /*1e00*/  @!P2 FMUL R34, R34, 0.5 ;  /* 0x3f0000002222a820 */ /* 0x000fe20000400000 */
[----:B------:R-:W2:Y:S01]  /*1e10*/  MUFU.EX2 R42, R42 ;  /* 0x0000002a002a7308 */ /* 0x000ea20000000800 */
[----:B---3--:R-:W-:Y:S01]  /*1e20*/  @!P4 FMUL R8, R8, R8 ;  /* 0x000000080808c220 */ /* 0x008fe20000400000 */
[----:B------:R-:W-:Y:S01]  /*1e30*/  FSETP.GEU.AND P4, PT, R39, -126, PT ;  /* 0xc2fc00002700780b */ /* 0x000fe20003f8e000 */
[----:B------:R-:W-:Y:S01]  /*1e40*/  FADD R16, R19, R16 ;  /* 0x0000001013107221 */ /* 0x000fe20000000000 */
[----:B------:R-:W-:-:S03]  /*1e50*/  F2FP.BF16.F32.PACK_AB R102, R102, R11 ;  /* 0x0000000b6666723e */ /* 0x000fc600000010ff */
[----:B------:R-:W-:Y:S01]  /*1e60*/  @!P1 FMUL R38, R38, 0.5 ;  /* 0x3f00000026269820 */ /* 0x000fe20000400000 */
[----:B------:R-:W3:Y:S01]  /*1e70*/  MUFU.EX2 R93, R34 ;  /* 0x00000022005d7308 */ /* 0x000ee20000000800 */
[----:B----4-:R-:W-:Y:S01]  /*1e80*/  @!P3 FMUL R10, R10, R10 ;  /* 0x0000000a0a0ab220 */ /* 0x010fe20000400000 */
[----:B------:R-:W-:-:S05]  /*1e90*/  FSETP.GEU.AND P3, PT, R46, -126, PT ;  /* 0xc2fc00002e00780b */ /* 0x000fca0003f6e000 */
        /* <DEDUP_REMOVED lines=13> */
[----:B------:R-:W-:-:S05]  /*1f70*/  FSETP.GEU.AND P1, PT, R47, -126, PT ;  /* 0xc2fc00002f00780b */ /* 0x000fca0003f2e000 */
[----:B------:R-:W-:Y:S01]  /*1f80*/  @!P2 FMUL R43, R43, 0.5 ;  /* 0x3f0000002b2ba820 */ /* 0x000fe20000400000 */
[----:B------:R-:W4:Y:S01]  /*1f90*/  MUFU.EX2 R46, R46 ;  /* 0x0000002e002e7308 */ /* 0x000f220000000800 */
[----:B--2---:R-:W-:Y:S01]  /*1fa0*/  @!P4 FMUL R12, R12, R12 ;  /* 0x0000000c0c0cc220 */ /* 0x004fe20000400000 */
[----:B------:R-:W-:-:S05]  /*1fb0*/  FSETP.GEU.AND P4, PT, R51, -126, PT ;  /* 0xc2fc00003300780b */ /* 0x000fca0003f8e000 */
[----:B------:R-:W-:Y:S01]  /*1fc0*/  @!P1 FMUL R47, R47, 0.5 ;  /* 0x3f0000002f2f9820 */ /* 0x000fe20000400000 */
[----:B------:R-:W2:Y:S01]  /*1fd0*/  MUFU.EX2 R97, R43 ;  /* 0x0000002b00617308 */ /* 0x000ea20000000800 */
[----:B---3--:R-:W-:Y:S01]  /*1fe0*/  @!P5 FMUL R50, R50, R50 ;  /* 0x000000323232d220 */ /* 0x008fe20000400000 */
[----:B------:R-:W-:-:S03]  /*1ff0*/  FSETP.GEU.AND P5, PT, R0, -126, PT ;  /* 0xc2fc00000000780b */ /* 0x000fc60003fae000 */
[----:B------:R-:W-:Y:S01]  /*2000*/  FADD R21, R93, R50 ;  /* 0x000000325d157221 */ /* 0x000fe20000000000 */
[----:B------:R-:W-:Y:S01]  /*2010*/  F2FP.BF16.F32.PACK_AB R93, R10, R93 ;  /* 0x0000005d0a5d723e */ /* 0x000fe200000010ff */
[----:B------:R-:W-:Y:S01]  /*2020*/  @!P4 FMUL R51, R51, 0.5 ;  /* 0x3f0000003333c820 */ /* 0x000fe20000400000 */
[----:B------:R-:W3:Y:S01]  /*2030*/  MUFU.EX2 R99, R47 ;  /* 0x0000002f00637308 */ /* 0x000ee20000000800 */
[----:B----4-:R-:W-:Y:S01]  /*2040*/  @!P3 FMUL R46, R46, R46 ;  /* 0x0000002e2e2eb220 */ /* 0x010fe20000400000 */
[----:B------:R-:W-:-:S03]  /*2050*/  FADD R22, R20, R21 ;  /* 0x0000001514167221 */ /* 0x000fc60000000000 */
[----:B------:R-:W-:Y:S01]  /*2060*/  FADD R13, R91, R46 ;  /* 0x0000002e5b0d7221 */ /* 0x000fe20000000000 */
[----:B------:R-:W-:Y:S01]  /*2070*/  F2FP.BF16.F32.PACK_AB R91, R6, R91 ;  /* 0x0000005b065b723e */ /* 0x000fe200000010ff */
[----:B------:R-:W-:Y:S01]  /*2080*/  @!P5 FMUL R0, R0, 0.5 ;  /* 0x3f0000000000d820 */ /* 0x000fe20000400000 */
[----:B------:R-:W4:Y:S01]  /*2090*/  MUFU.EX2 R101, R51 ;  /* 0x0000003300657308 */ /* 0x000f220000000800 */
[----:B--2---:R-:W-:-:S07]  /*20a0*/  @!P2 FMUL R97, R97, R97 ;  /* 0x000000616161a220 */ /* 0x004fce0000400000 */
[----:B------:R-:W2:Y:S01]  /*20b0*/  MUFU.EX2 R14, R54 ;  /* 0x00000036000e7308 */ /* 0x000ea20000000800 */
[----:B---3--:R-:W-:-:S04]  /*20c0*/  @!P1 FMUL R99, R99, R99 ;  /* 0x0000006363639220 */ /* 0x008fc80000400000 */
[----:B------:R-:W-:Y:S01]  /*20d0*/  FADD R17, R6, R99 ;  /* 0x0000006306117221 */ /* 0x000fe20000000000 */
[----:B------:R-:W-:Y:S02]  /*20e0*/  F2FP.BF16.F32.PACK_AB R99, R99, R46 ;  /* 0x0000002e6363723e */ /* 0x000fe400000010ff */
[----:B------:R3:W5:Y:S01]  /*20f0*/  MUFU.EX2 R103, R0 ;  /* 0x0000000000677308 */ /* 0x0007620000000800 */
[----:B----4-:R-:W-:-:S04]  /*2100*/  @!P4 FMUL R101, R101, R101 ;  /* 0x000000656565c220 */ /* 0x010fc80000400000 */
[----:B------:R-:W-:Y:S01]  /*2110*/  FADD R21, R10, R101 ;  /* 0x000000650a157221 */ /* 0x000fe20000000000 */
[----:B------:R-:W-:Y:S01]  /*2120*/  F2FP.BF16.F32.PACK_AB R101, R101, R50 ;  /* 0x000000326565723e */ /* 0x000fe200000010ff */
[----:B--2---:R-:W-:Y:S01]  /*2130*/  @!P6 FMUL R14, R14, R14 ;  /* 0x0000000e0e0ee220 */ /* 0x004fe20000400000 */
[----:B---3--:R-:W-:Y:S01]  /*2140*/  FADD R0, R8, R97 ;  /* 0x0000006108007221 */ /* 0x008fe20000000000 */
[----:B------:R-:W-:Y:S02]  /*2150*/  F2FP.BF16.F32.PACK_AB R97, R97, R42 ;  /* 0x0000002a6161723e */ /* 0x000fe400000010ff */
[----:B------:R-:W-:Y:S01]  /*2160*/  FADD R18, R95, R14 ;  /* 0x0000000e5f127221 */ /* 0x000fe20000000000 */
[----:B------:R-:W-:Y:S01]  /*2170*/  FADD R0, R0, R21 ;  /* 0x0000001500007221 */ /* 0x000fe20000000000 */
[----:B------:R-:W-:Y:S01]  /*2180*/  F2FP.BF16.F32.PACK_AB R95, R12, R95 ;  /* 0x0000005f0c5f723e */ /* 0x000fe200000010ff */
[----:B-----5:R-:W-:Y:S01]  /*2190*/  @!P5 FMUL R103, R103, R103 ;  /* 0x000000676767d220 */ /* 0x020fe20000400000 */
[----:B------:R-:W-:Y:S01]  /*21a0*/  FADD R13, R13, R18 ;  /* 0x000000120d0d7221 */ /* 0x000fe20000000000 */
[----:B------:R-:W-:-:S02]  /*21b0*/  MOV R18, UR5 ;  /* 0x0000000500127c02 */ /* 0x000fc40008000f00 */
[----:B------:R-:W-:Y:S01]  /*21c0*/  FADD R20, R12, R103 ;  /* 0x000000670c147221 */ /* 0x000fe20000000000 */
[----:B------:R-:W-:Y:S01]  /*21d0*/  FADD R13, R22, R13 ;  /* 0x0000000d160d7221 */ /* 0x000fe20000000000 */
[----:B------:R2:W-:Y:S02]  /*21e0*/  SYNCS.ARRIVE.TRANS64.A1T0 RZ, [R18+UR11], RZ ;  /* 0x000000ff12ff79a7 */ /* 0x0005e4000810000b */
[----:B------:R-:W-:-:S04]  /*21f0*/  FADD R17, R17, R20 ;  /* 0x0000001411117221 */ /* 0x000fc80000000000 */
[----:B------:R-:W-:Y:S01]  /*2200*/  FADD R2, R0, R17 ;  /* 0x0000001100027221 */ /* 0x000fe20000000000 */
[----:B------:R-:W-:-:S03]  /*2210*/  FADD R0, R16, R15 ;  /* 0x0000000f10007221 */ /* 0x000fc60000000000 */
[----:B------:R-:W-:Y:S01]  /*2220*/  FADD R2, R13, R2 ;  /* 0x000000020d027221 */ /* 0x000fe20000000000 */
[----:B--2---:R-:W-:Y:S06]  /*2230*/  @!P0 BRA `(.L_x_19) ;  /* 0x0000000000048947 */ /* 0x004fec0003800000 */
[----:B-1----:R-:W-:Y:S01]  /*2240*/  BPT.TRAP 0x1 ;  /* 0x000000040000795c */ /* 0x002fe20000300000 */
.L_x_19:
[----:B------:R-:W2:Y:S01]  /*2250*/  SYNCS.PHASECHK.TRANS64.TRYWAIT P1, [UR37+0x1c008], R23 ;  /* 0x01c00817ff0075a7 */ /* 0x000ea20008020165 */
[----:B------:R-:W-:Y:S01]  /*2260*/  ULOP3.LUT UR5, UR10, 0x2000000, URZ, 0xfc, !UPT ;  /* 0x020000000a057892 */ /* 0x000fe2000f8efc3f */
[----:B--2---:R-:W-:Y:S11]  /*2270*/  @!P1 BRA `(.L_x_20) ;  /* 0x0000004c00889947 */ /* 0x004ff60003800000 */
.L_x_96:
[----:B------:R-:W-:Y:S01]  /*2280*/  UIADD3 UR10, UR5, 0x400, URZ ;  /* 0x00000400050a7890 */ /* 0x000fe2000fffe03f */
[----:B------:R-:W-:Y:S01]  /*2290*/  WARPGROUP.ARRIVE ;  /* 0x00000000000079c5 */ /* 0x000fe20000000000 */
[----:B------:R-:W-:Y:S01]  /*22a0*/  UMOV UR11, 0x40000040 ;  /* 0x40000040000b7882 */ /* 0x000fe20000000000 */
[----:B------:R-:W-:-:S06]  /*22b0*/  F2FP.BF16.F32.PACK_AB R103, R103, R14 ;  /* 0x0000000e6767723e */ /* 0x000fcc00000010ff */
[----:B------:R-:W-:Y:S01]  /*22c0*/  HGMMA.64x128x16.F32.BF16 R24, R88, gdesc[UR8].tnspB, RZ, !UPT, gsb0 ;  /* 0x41e0000858187df0 */ /* 0x000fe2000c0018ff */
[----:B------:R-:W-:Y:S01]  /*22d0*/  UIADD3 UR10, UR5, 0x480, URZ ;  /* 0x00000480050a7890 */ /* 0x000fe2000fffe03f */
[----:B------:R-:W-:Y:S01]  /*22e0*/  UMOV UR11, 0x40000040 ;  /* 0x40000040000b7882 */ /* 0x000fe20000000000 */
[----:B------:R-:W-:Y:S02]  /*22f0*/  WARPGROUP.DEPBAR.LE gsb0, 0x0 ;  /* 0x00008000000079c5 */ /* 0x000fe40000010000 */
[----:B------:R-:W-:-:S07]  /*2300*/  WARPGROUP.ARRIVE ;  /* 0x00000000000079c5 */ /* 0x000fce0000000000 */
[----:B------:R-:W-:Y:S01]  /*2310*/  HGMMA.64x128x16.F32.BF16 R24, R92, gdesc[UR8].tnspB, R24, gsb0 ;  /* 0x41e000085c187df0 */ /* 0x000fe20008001818 */
        /* <DEDUP_REMOVED lines=9> */
[----:B------:R-:W-:Y:S03]  /*23b0*/  HGMMA.64x128x16.F32.BF16 R24, R100, gdesc[UR8].tnspB, R24, gsb0 ;  /* 0x41e0000864187df0 */ /* 0x000fe60008001818 */
[----:B------:R-:W-:Y:S02]  /*23c0*/  WARPGROUP.DEPBAR.LE gsb0, 0x0 ;  /* 0x00008000000079c5 */ /* 0x000fe40000010000 */
[----:B------:R-:W-:Y:S05]  /*23d0*/  @!P0 BRA `(.L_x_21) ;  /* 0x0000000000048947 */ /* 0x000fea0003800000 */
[----:B-1----:R-:W-:Y:S01]  /*23e0*/  BPT.TRAP 0x1 ;  /* 0x000000040000795c */ /* 0x002fe20000300000 */
.L_x_21:
[----:B------:R-:W-:Y:S02]  /*23f0*/  UISETP.GT.U32.AND UP0, UPT, UR4, 0x1, UPT ;  /* 0x000000010400788c */ /* 0x000fe4000bf04070 */
[----:B------:R-:W-:-:S04]  /*2400*/  UIADD3 UR10, UR37, 0x1c028, URZ ;  /* 0x0001c028250a7890 */ /* 0x000fc8000fffe03f */
[----:B------:R-:W-:Y:S01]  /*2410*/  PLOP3.LUT P1, PT, PT, PT, UP0, 0x80, 0x0 ;  /* 0x000000000000781c */ /* 0x000fe20003f2f008 */
[----:B------:R-:W-:-:S09]  /*2420*/  UPRMT UR10, URZ, 0x654, UR10 ;  /* 0x000006543f0a7896 */ /* 0x000fd2000800000a */
[----:B------:R-:W-:Y:S03]  /*2430*/  SYNCS.ARRIVE.TRANS64.RED.A1T0 RZ, [UR10], RZ ;  /* 0x000000ffffff79a7 */ /* 0x000fe6000810040a */
[----:B------:R-:W-:Y:S05]  /*2440*/  @P1 BRA `(.L_x_22) ;  /* 0x0000000000041947 */ /* 0x000fea0003800000 */
[----:B-1----:R-:W-:Y:S01]  /*2450*/  BPT.TRAP 0x1 ;  /* 0x000000040000795c */ /* 0x002fe20000300000 */
.L_x_22:
[----:B------:R-:W3:Y:S02]  /*2460*/  LDC R5, c[0x0][0x28c] ;  /* 0x0000a300ff057b82 */ /* 0x000ee40000000800 */
[----:B---3--:R-:W-:-:S13]  /*2470*/  ISETP.GE.AND P2, PT, R5, 0x41, PT ;  /* 0x000000410500780c */ /* 0x008fda0003f46270 */
[----:B------:R-:W-:Y:S05]  /*2480*/  @!P2 BRA `(.L_x_23) ;  /* 0x0000001c0014a947 */ /* 0x000fea0003800000 */
[----:B------:R-:W-:Y:S01]  /*2490*/  IADD3 R5, R5, 0x3f, RZ ;  /* 0x0000003f05057810 */ /* 0x000fe20007ffe0ff */
[----:B------:R-:W-:Y:S01]  /*24a0*/  UMOV UR38, 0x2 ;  /* 0x0000000200267882 */ /* 0x000fe20000000000 */
[----:B------:R-:W-:Y:S01]  /*24b0*/  MOV R7, R3 ;  /* 0x0000000300077202 */ /* 0x000fe20000000f00 */
[----:B------:R-:W-:Y:S01]  /*24c0*/  UMOV UR4, 0x1 ;  /* 0x0000000100047882 */ /* 0x000fe20000000000 */
[----:B--2---:R-:W-:Y:S01]  /*24d0*/  SHF.R.S32.HI R6, RZ, 0x1f, R5 ;  /* 0x0000001fff067819 */ /* 0x004fe20000011405 */
[----:B------:R-:W-:Y:S01]  /*24e0*/  ULDC UR39, c[0x0][0x604] ;  /* 0x0001810000277ab9 */ /* 0x000fe20000000800 */
[----:B------:R-:W-:Y:S02]  /*24f0*/  MOV R9, R4 ;  /* 0x0000000400097202 */ /* 0x000fe40000000f00 */
[----:B------:R-:W-:Y:S02]  /*2500*/  LEA.HI R5, R6, R5, RZ, 0x6 ;  /* 0x0000000506057211 */ /* 0x000fe400078f30ff */
[----:B------:R-:W-:-:S02]  /*2510*/  MOV R6, RZ ;  /* 0x000000ff00067202 */ /* 0x000fc40000000f00 */
[----:B------:R-:W-:-:S07]  /*2520*/  SHF.R.S32.HI R5, RZ, 0x6, R5 ;  /* 0x00000006ff057819 */ /* 0x000fce0000011405 */
.L_x_34:
[----:B------:R-:W-:Y:S05]  /*2530*/  @!P0 BRA `(.L_x_24) ;  /* 0x0000000000048947 */ /* 0x000fea0003800000 */
[----:B-1----:R-:W-:Y:S01]  /*2540*/  BPT.TRAP 0x1 ;  /* 0x000000040000795c */ /* 0x002fe20000300000 */
.L_x_24:
[----:B------:R-:W-:Y:S01]  /*2550*/  ULEA UR10, UR38, UR37, 0x3 ;  /* 0x00000025260a7291 */ /* 0x000fe2000f8e183f */
[----:B------:R-:W-:-:S08]  /*2560*/  SHF.L.U32 R3, R6, 0x1f, RZ ;  /* 0x0000001f06037819 */ /* 0x000fd000000006ff */
[----:B------:R-:W2:Y:S02]  /*2570*/  SYNCS.PHASECHK.TRANS64.TRYWAIT P2, [UR10+0x1c000], R3 ;  /* 0x01c00003ff0075a7 */ /* 0x000ea4000804014a */
[----:B--2---:R-:W-:Y:S05]  /*2580*/  @!P2 BRA `(.L_x_25) ;  /* 0x0000004800dca947 */ /* 0x004fea0003800000 */
.L_x_97:
[----:B------:R-:W-:Y:S01]  /*2590*/  ULEA UR10, UR38, UR6, 0xa ;  /* 0x00000006260a7291 */ /* 0x000fe2000f8e503f */
[----:B------:R-:W-:Y:S01]  /*25a0*/  WARPGROUP.ARRIVE ;  /* 0x00000000000079c5 */ /* 0x000fe20000000000 */
[----:B------:R-:W-:Y:S01]  /*25b0*/  UMOV UR11, 0x40000040 ;  /* 0x40000040000b7882 */ /* 0x000fe20000000000 */
[----:B------:R-:W-:Y:S01]  /*25c0*/  UMOV UR15, 0x40000040 ;  /* 0x40000040000f7882 */ /* 0x000fe20000000000 */
[----:B------:R-:W-:Y:S02]  /*25d0*/  UIADD3 UR14, UR10, 0x2, URZ ;  /* 0x000000020a0e7890 */ /* 0x000fe4000fffe03f */
[----:B------:R-:W-:Y:S01]  /*25e0*/  UIADD3 UR18, UR10, 0x4, URZ ;  /* 0x000000040a127890 */ /* 0x000fe2000fffe03f */
[----:B------:R-:W-:Y:S02]  /*25f0*/  UMOV UR19, 0x40000040 ;  /* 0x4000004000137882 */ /* 0x000fe40000000000 */
[----:B------:R-:W-:Y:S01]  /*2600*/  HGMMA.64x64x16.F32.BF16 R88, gdesc[UR8], RZ, !UPT, gsb0 ;  /* 0x00e00000085879f0 */ /* 0x000fe2000c0018ff */
[----:B------:R-:W-:Y:S01]  /*2610*/  UIADD3 UR22, UR10, 0x6, URZ ;  /* 0x000000060a167890 */ /* 0x000fe2000fffe03f */
[----:B------:R-:W-:Y:S01]  /*2620*/  UMOV UR23, 0x40000040 ;  /* 0x4000004000177882 */ /* 0x000fe20000000000 */
        /* <DEDUP_REMOVED lines=8> */
[----:B------:R-:W-:-:S04]  /*26b0*/  UIADD3 UR38, UR38, 0x1, URZ ;  /* 0x0000000126267890 */ /* 0x000fc8000fffe03f */
[----:B------:R-:W-:-:S04]  /*26c0*/  UISETP.NE.AND UP0, UPT, UR38, 0x5, UPT ;  /* 0x000000052600788c */ /* 0x000fc8000bf05270 */
[----:B------:R-:W-:Y:S02]  /*26d0*/  USEL UR10, URZ, 0x1, UP0 ;  /* 0x000000013f0a7887 */ /* 0x000fe40008000000 */
[----:B------:R-:W-:-:S04]  /*26e0*/  USEL UR38, UR38, URZ, UP0 ;  /* 0x0000003f26267287 */ /* 0x000fc80008000000 */
[----:B------:R-:W-:Y:S01]  /*26f0*/  LOP3.LUT R6, R6, UR10, RZ, 0x3c, !PT ;  /* 0x0000000a06067c12 */ /* 0x000fe2000f8e3cff */
        /* <DEDUP_REMOVED lines=22> */
[----:B------:R-:W-:Y:S05]  /*2860*/  @!P0 BRA `(.L_x_26) ;  /* 0x0000000000048947 */ /* 0x000fea0003800000 */
[----:B-1----:R-:W-:Y:S01]  /*2870*/  BPT.TRAP 0x1 ;  /* 0x000000040000795c */ /* 0x002fe20000300000 */
.L_x_26:
[----:B--2---:R-:W-:Y:S01]  /*2880*/  FMNMX R4, R88, R7, !PT ;  /* 0x0000000758047209 */ /* 0x004fe20007800000 */
[----:B------:R-:W-:Y:S01]  /*2890*/  ULEA UR10, UR38, UR37, 0x3 ;  /* 0x00000025260a7291 */ /* 0x000fe2000f8e183f */
[----:B------:R-:W-:Y:S02]  /*28a0*/  FMNMX R10, R90, R9, !PT ;  /* 0x000000095a0a7209 */ /* 0x000fe40007800000 */
[----:B------:R-:W-:Y:S02]  /*28b0*/  FMNMX R3, R89, R4, !PT ;  /* 0x0000000459037209 */ /* 0x000fe40007800000 */
[----:B------:R-:W-:Y:S02]  /*28c0*/  FMNMX R11, R91, R10, !PT ;  /* 0x0000000a5b0b7209 */ /* 0x000fe40007800000 */
[----:B------:R-:W-:Y:S02]  /*28d0*/  FMNMX R4, R92, R3, !PT ;  /* 0x000000035c047209 */ /* 0x000fe40007800000 */
[----:B------:R-:W-:-:S02]  /*28e0*/  FMNMX R10, R94, R11, !PT ;  /* 0x0000000b5e0a7209 */ /* 0x000fc40007800000 */
[----:B------:R-:W-:Y:S02]  /*28f0*/  FMNMX R3, R93, R4, !PT ;  /* 0x000000045d037209 */ /* 0x000fe40007800000 */
[----:B------:R-:W-:Y:S02]  /*2900*/  FMNMX R11, R95, R10, !PT ;  /* 0x0000000a5f0b7209 */ /* 0x000fe40007800000 */
[----:B------:R-:W-:Y:S02]  /*2910*/  FMNMX R4, R96, R3, !PT ;  /* 0x0000000360047209 */ /* 0x000fe40007800000 */
[----:B------:R-:W-:Y:S02]  /*2920*/  FMNMX R10, R98, R11, !PT ;  /* 0x0000000b620a7209 */ /* 0x000fe40007800000 */
[----:B------:R-:W-:Y:S02]  /*2930*/  FMNMX R3, R97, R4, !PT ;  /* 0x0000000461037209 */ /* 0x000fe40007800000 */
[----:B------:R-:W-:-:S02]  /*2940*/  FMNMX R11, R99, R10, !PT ;  /* 0x0000000a630b7209 */ /* 0x000fc40007800000 */
        /* <DEDUP_REMOVED lines=22> */
[C---:B------:R-:W-:Y:S02]  /*2ab0*/  FSETP.NEU.AND P2, PT, R3.reuse, -INF , PT ;  /* 0xff8000000300780b */ /* 0x040fe40003f4d000 */
[----:B------:R-:W-:Y:S02]  /*2ac0*/  FMNMX R4, R118, R11, !PT ;  /* 0x0000000b76047209 */ /* 0x000fe40007800000 */
[----:B------:R-:W-:-:S02]  /*2ad0*/  FSEL R10, R3, RZ, P2 ;  /* 0x000000ff030a7208 */ /* 0x000fc40001000000 */
[----:B------:R-:W-:-:S03]  /*2ae0*/  FMNMX R4, R119, R4, !PT ;  /* 0x0000000477047209 */ /* 0x000fc60007800000 */
[C---:B------:R-:W-:Y:S01]  /*2af0*/  FMUL R8, R10.reuse, UR39 ;  /* 0x000000270a087c20 */ /* 0x040fe20008400000 */
[----:B------:R-:W-:Y:S01]  /*2b00*/  FADD R10, -R10, R7 ;  /* 0x000000070a0a7221 */ /* 0x000fe20000000100 */
[----:B------:R-:W2:Y:S02]  /*2b10*/  SHFL.BFLY PT, R11, R4, 0x1, 0x1f ;  /* 0x0c201f00040b7f89 */ /* 0x000ea400000e0000 */
[--C-:B------:R-:W-:Y:S01]  /*2b20*/  FFMA R88, R88, UR39, -R8.reuse ;  /* 0x0000002758587c23 */ /* 0x100fe20008000808 */
[--C-:B------:R-:W-:Y:S01]  /*2b30*/  FFMA R89, R89, UR39, -R8.reuse ;  /* 0x0000002759597c23 */ /* 0x100fe20008000808 */
[--C-:B------:R-:W-:Y:S01]  /*2b40*/  FFMA R92, R92, UR39, -R8.reuse ;  /* 0x000000275c5c7c23 */ /* 0x100fe20008000808 */
[--C-:B------:R-:W-:Y:S01]  /*2b50*/  FFMA R96, R96, UR39, -R8.reuse ;  /* 0x0000002760607c23 */ /* 0x100fe20008000808 */
[--C-:B------:R-:W-:Y:S01]  /*2b60*/  FFMA R93, R93, UR39, -R8.reuse ;  /* 0x000000275d5d7c23 */ /* 0x100fe20008000808 */
[----:B------:R-:W-:Y:S01]  /*2b70*/  FSETP.GEU.AND P5, PT, R88, -126, PT ;  /* 0xc2fc00005800780b */ /* 0x000fe20003fae000 */
        /* <DEDUP_REMOVED lines=9> */
[--C-:B------:R-:W-:Y:S01]  /*2c10*/  FFMA R108, R108, UR39, -R8.reuse ;  /* 0x000000276c6c7c23 */ /* 0x100fe20008000808 */
[--C-:B------:R-:W-:Y:S01]  /*2c20*/  FFMA R109, R109, UR39, -R8.reuse ;  /* 0x000000276d6d7c23 */ /* 0x100fe20008000808 */
[--C-:B------:R-:W-:Y:S01]  /*2c30*/  FFMA R112, R112, UR39, -R8.reuse ;  /* 0x0000002770707c23 */ /* 0x100fe20008000808 */
[----:B------:R-:W-:Y:S01]  /*2c40*/  @!P5 FMUL R88, R88, 0.5 ;  /* 0x3f0000005858d820 */ /* 0x000fe20000400000 */
[--C-:B------:R-:W-:Y:S01]  /*2c50*/  FFMA R113, R113, UR39, -R8.reuse ;  /* 0x0000002771717c23 */ /* 0x100fe20008000808 */
[----:B------:R-:W-:Y:S01]  /*2c60*/  @!P3 FMUL R89, R89, 0.5 ;  /* 0x3f0000005959b820 */ /* 0x000fe20000400000 */
[--C-:B------:R-:W-:Y:S01]  /*2c70*/  FFMA R116, R116, UR39, -R8.reuse ;  /* 0x0000002774747c23 */ /* 0x100fe20008000808 */
[----:B------:R-:W-:Y:S01]  /*2c80*/  @!P2 FMUL R92, R92, 0.5 ;  /* 0x3f0000005c5ca820 */ /* 0x000fe20000400000 */
[----:B--2---:R-:W-:Y:S01]  /*2c90*/  FMNMX R4, R4, R11, !PT ;  /* 0x0000000b04047209 */ /* 0x004fe20007800000 */
[----:B------:R-:W2:Y:S01]  /*2ca0*/  MUFU.EX2 R88, R88 ;  /* 0x0000005800587308 */ /* 0x000ea20000000800 */
[----:B------:R-:W-:Y:S01]  /*2cb0*/  @!P6 FMUL R96, R96, 0.5 ;  /* 0x3f0000006060e820 */ /* 0x000fe20000400000 */
[----:B------:R-:W-:Y:S01]  /*2cc0*/  @!P4 FMUL R93, R93, 0.5 ;  /* 0x3f0000005d5dc820 */ /* 0x000fe20000400000 */
[----:B------:R-:W-:Y:S01]  /*2cd0*/  FFMA R117, R117, UR39, -R8 ;  /* 0x0000002775757c23 */ /* 0x000fe20008000808 */
[----:B------:R-:W3:Y:S01]  /*2ce0*/  SHFL.BFLY PT, R15, R4, 0x2, 0x1f ;  /* 0x0c401f00040f7f89 */ /* 0x000ee200000e0000 */
[----:B------:R-:W-:-:S03]  /*2cf0*/  FMUL R10, R10, UR39 ;  /* 0x000000270a0a7c20 */ /* 0x000fc60008400000 */
[----:B------:R-:W4:Y:S08]  /*2d00*/  MUFU.EX2 R89, R89 ;  /* 0x0000005900597308 */ /* 0x000f300000000800 */
        /* <DEDUP_REMOVED lines=34> */
[----:B------:R-:W-:-:S03]  /*2f30*/  FSETP.NEU.AND P6, PT, R4, -INF , PT ;  /* 0xff8000000400780b */ /* 0x000fc60003fcd000 */
[----:B------:R-:W-:Y:S01]  /*2f40*/  FADD R7, R89, R12 ;  /* 0x0000000c59077221 */ /* 0x000fe20000000000 */
[----:B------:R-:W-:Y:S01]  /*2f50*/  FSEL R18, R4, RZ, P6 ;  /* 0x000000ff04127208 */ /* 0x000fe20003000000 */
[----:B------:R-:W-:Y:S01]  /*2f60*/  @!P2 FMUL R112, R112, 0.5 ;  /* 0x3f0000007070a820 */ /* 0x000fe20000400000 */
[----:B------:R-:W4:Y:S01]  /*2f70*/  MUFU.EX2 R14, R109 ;  /* 0x0000006d000e7308 */ /* 0x000f220000000800 */
[----:B--2---:R-:W-:Y:S01]  /*2f80*/  @!P4 FMUL R11, R11, R11 ;  /* 0x0000000b0b0bc220 */ /* 0x004fe20000400000 */
[----:B------:R-:W-:Y:S01]  /*2f90*/  FSETP.GEU.AND P4, PT, R113, -126, PT ;  /* 0xc2fc00007100780b */ /* 0x000fe20003f8e000 */
[----:B------:R-:W-:Y:S01]  /*2fa0*/  FMUL R19, R18, UR39 ;  /* 0x0000002712137c20 */ /* 0x000fe20008400000 */
[----:B------:R-:W-:Y:S01]  /*2fb0*/  FSETP.GEU.AND P6, PT, R116, -126, PT ;  /* 0xc2fc00007400780b */ /* 0x000fe20003fce000 */
[----:B------:R-:W-:Y:S01]  /*2fc0*/  FADD R18, -R18, R9 ;  /* 0x0000000912127221 */ /* 0x000fe20000000100 */
[----:B------:R-:W-:Y:S01]  /*2fd0*/  FADD R9, R88, R11 ;  /* 0x0000000b58097221 */ /* 0x000fe20000000000 */
[--C-:B------:R-:W-:Y:S01]  /*2fe0*/  FFMA R90, R90, UR39, -R19.reuse ;  /* 0x000000275a5a7c23 */ /* 0x100fe20008000813 */
[----:B------:R-:W2:Y:S01]  /*2ff0*/  MUFU.EX2 R15, R112 ;  /* 0x00000070000f7308 */ /* 0x000ea20000000800 */
[----:B---3--:R-:W-:Y:S01]  /*3000*/  @!P5 FMUL R13, R13, R13 ;  /* 0x0000000d0d0dd220 */ /* 0x008fe20000400000 */
[----:B------:R-:W-:Y:S01]  /*3010*/  FSETP.GEU.AND P5, PT, R117, -126, PT ;  /* 0xc2fc00007500780b */ /* 0x000fe20003fae000 */
[--C-:B------:R-:W-:Y:S01]  /*3020*/  FFMA R20, R91, UR39, -R19.reuse ;  /* 0x000000275b147c23 */ /* 0x100fe20008000813 */
[--C-:B------:R-:W-:Y:S01]  /*3030*/  FFMA R21, R94, UR39, -R19.reuse ;  /* 0x000000275e157c23 */ /* 0x100fe20008000813 */
[--C-:B------:R-:W-:Y:S01]  /*3040*/  FFMA R22, R95, UR39, -R19.reuse ;  /* 0x000000275f167c23 */ /* 0x100fe20008000813 */
[--C-:B------:R-:W-:Y:S01]  /*3050*/  FFMA R23, R98, UR39, -R19.reuse ;  /* 0x0000002762177c23 */ /* 0x100fe20008000813 */
[----:B------:R-:W-:Y:S01]  /*3060*/  @!P4 FMUL R113, R113, 0.5 ;  /* 0x3f0000007171c820 */ /* 0x000fe20000400000 */
[--C-:B------:R-:W-:Y:S01]  /*3070*/  FFMA R106, R106, UR39, -R19.reuse ;  /* 0x000000276a6a7c23 */ /* 0x100fe20008000813 */
[----:B----4-:R-:W-:Y:S01]  /*3080*/  @!P3 FMUL R14, R14, R14 ;  /* 0x0000000e0e0eb220 */ /* 0x010fe20000400000 */
[----:B------:R-:W-:Y:S01]  /*3090*/  FSETP.GEU.AND P3, PT, R90, -126, PT ;  /* 0xc2fc00005a00780b */ /* 0x000fe20003f6e000 */
[----:B------:R-:W3:Y:S01]  /*30a0*/  MUFU.EX2 R8, R113 ;  /* 0x0000007100087308 */ /* 0x000ee20000000800 */
[----:B------:R-:W-:Y:S01]  /*30b0*/  @!P6 FMUL R116, R116, 0.5 ;  /* 0x3f0000007474e820 */ /* 0x000fe20000400000 */
[--C-:B------:R-:W-:Y:S01]  /*30c0*/  FFMA R107, R107, UR39, -R19.reuse ;  /* 0x000000276b6b7c23 */ /* 0x100fe20008000813 */
[--C-:B------:R-:W-:Y:S01]  /*30d0*/  FFMA R110, R110, UR39, -R19.reuse ;  /* 0x000000276e6e7c23 */ /* 0x100fe20008000813 */
[----:B------:R-:W-:Y:S01]  /*30e0*/  @!P5 FMUL R117, R117, 0.5 ;  /* 0x3f0000007575d820 */ /* 0x000fe20000400000 */
[--C-:B------:R-:W-:Y:S01]  /*30f0*/  FFMA R111, R111, UR39, -R19.reuse ;  /* 0x000000276f6f7c23 */ /* 0x100fe20008000813 */
[----:B--2---:R-:W-:Y:S01]  /*3100*/  @!P2 FMUL R15, R15, R15 ;  /* 0x0000000f0f0fa220 */ /* 0x004fe20000400000 */
[----:B------:R-:W-:Y:S01]  /*3110*/  FSETP.GEU.AND P2, PT, R20, -126, PT ;  /* 0xc2fc00001400780b */ /* 0x000fe20003f4e000 */
[----:B------:R-:W2:Y:S01]  /*3120*/  MUFU.EX2 R17, R116 ;  /* 0x0000007400117308 */ /* 0x000ea20000000800 */
[--C-:B------:R-:W-:Y:S01]  /*3130*/  FFMA R114, R114, UR39, -R19.reuse ;  /* 0x0000002772727c23 */ /* 0x100fe20008000813 */
[--C-:B------:R-:W-:Y:S01]  /*3140*/  FFMA R115, R115, UR39, -R19.reuse ;  /* 0x0000002773737c23 */ /* 0x100fe20008000813 */
[--C-:B------:R-:W-:Y:S01]  /*3150*/  FFMA R118, R118, UR39, -R19.reuse ;  /* 0x0000002776767c23 */ /* 0x100fe20008000813 */
[----:B------:R-:W-:Y:S01]  /*3160*/  @!P3 FMUL R90, R90, 0.5 ;  /* 0x3f0000005a5ab820 */ /* 0x000fe20000400000 */
[----:B------:R-:W-:Y:S01]  /*3170*/  FFMA R119, R119, UR39, -R19 ;  /* 0x0000002777777c23 */ /* 0x000fe20008000813 */
[----:B------:R-:W-:-:S02]  /*3180*/  F2FP.BF16.F32.PACK_AB R88, R89, R88 ;  /* 0x000000585958723e */ /* 0x000fc400000010ff */
[----:B------:R-:W4:Y:S01]  /*3190*/  MUFU.EX2 R16, R117 ;  /* 0x0000007500107308 */ /* 0x000f220000000800 */
[----:B---3--:R-:W-:Y:S01]  /*31a0*/  @!P4 FMUL R8, R8, R8 ;  /* 0x000000080808c220 */ /* 0x008fe20000400000 */
[----:B------:R-:W-:Y:S02]  /*31b0*/  FSETP.GEU.AND P4, PT, R21, -126, PT ;  /* 0xc2fc00001500780b */ /* 0x000fe40003f8e000 */
[----:B------:R-:W-:-:S04]  /*31c0*/  @!P2 FMUL R20, R20, 0.5 ;  /* 0x3f0000001414a820 */ /* 0x000fc80000400000 */
[----:B------:R3:W5:Y:S01]  /*31d0*/  MUFU.EX2 R91, R90 ;  /* 0x0000005a005b7308 */ /* 0x0007620000000800 */
[----:B--2---:R-:W-:Y:S01]  /*31e0*/  @!P6 FMUL R17, R17, R17 ;  /* 0x000000111111e220 */ /* 0x004fe20000400000 */
[----:B------:R-:W-:-:S05]  /*31f0*/  FSETP.GEU.AND P6, PT, R22, -126, PT ;  /* 0xc2fc00001600780b */ /* 0x000fca0003fce000 */
[----:B------:R-:W-:Y:S01]  /*3200*/  @!P4 FMUL R21, R21, 0.5 ;  /* 0x3f0000001515c820 */ /* 0x000fe20000400000 */
[----:B------:R2:W1:Y:S01]  /*3210*/  MUFU.EX2 R94, R20 ;  /* 0x00000014005e7308 */ /* 0x0004620000000800 */
[----:B---3--:R-:W-:Y:S01]  /*3220*/  FFMA R90, R99, UR39, -R19 ;  /* 0x00000027635a7c23 */ /* 0x008fe20008000813 */
[----:B----4-:R-:W-:Y:S01]  /*3230*/  @!P5 FMUL R16, R16, R16 ;  /* 0x000000101010d220 */ /* 0x010fe20000400000 */
[----:B------:R-:W-:-:S04]  /*3240*/  FSETP.GEU.AND P5, PT, R23, -126, PT ;  /* 0xc2fc00001700780b */ /* 0x000fc80003fae000 */
[----:B------:R-:W-:Y:S01]  /*3250*/  @!P6 FMUL R22, R22, 0.5 ;  /* 0x3f0000001616e820 */ /* 0x000fe20000400000 */
[----:B------:R3:W4:Y:S01]  /*3260*/  MUFU.EX2 R95, R21 ;  /* 0x00000015005f7308 */ /* 0x0007220000000800 */
[----:B-----5:R-:W-:Y:S01]  /*3270*/  @!P3 FMUL R91, R91, R91 ;  /* 0x0000005b5b5bb220 */ /* 0x020fe20000400000 */
[----:B------:R-:W-:Y:S01]  /*3280*/  FSETP.GEU.AND P3, PT, R90, -126, PT ;  /* 0xc2fc00005a00780b */ /* 0x000fe20003f6e000 */
[----:B--2---:R-:W-:-:S05]  /*3290*/  FFMA R20, R102, UR39, -R19 ;  /* 0x0000002766147c23 */ /* 0x004fca0008000813 */
[----:B------:R-:W-:Y:S01]  /*32a0*/  @!P5 FMUL R23, R23, 0.5 ;  /* 0x3f0000001717d820 */ /* 0x000fe20000400000 */
[----:B---3--:R-:W-:Y:S01]  /*32b0*/  FFMA R21, R103, UR39, -R19 ;  /* 0x0000002767157c23 */ /* 0x008fe20008000813 */
[----:B------:R2:W3:Y:S01]  /*32c0*/  MUFU.EX2 R98, R22 ;  /* 0x0000001600627308 */ /* 0x0004e20000000800 */
[----:B-1----:R-:W-:Y:S01]  /*32d0*/  @!P2 FMUL R94, R94, R94 ;  /* 0x0000005e5e5ea220 */ /* 0x002fe20000400000 */
[----:B------:R-:W-:Y:S01]  /*32e0*/  FSETP.GEU.AND P2, PT, R20, -126, PT ;  /* 0xc2fc00001400780b */ /* 0x000fe20003f4e000 */
[----:B------:R-:W-:Y:S02]  /*32f0*/  FADD R19, R93, R14 ;  /* 0x0000000e5d137221 */ /* 0x000fe40000000000 */
[----:B------:R-:W-:Y:S01]  /*3300*/  @!P3 FMUL R90, R90, 0.5 ;  /* 0x3f0000005a5ab820 */ /* 0x000fe20000400000 */
[----:B------:R-:W-:Y:S01]  /*3310*/  F2FP.BF16.F32.PACK_AB R89, R94, R91 ;  /* 0x0000005b5e59723e */ /* 0x000fe200000010ff */
[----:B----4-:R-:W-:Y:S01]  /*3320*/  @!P4 FMUL R95, R95, R95 ;  /* 0x0000005f5f5fc220 */ /* 0x010fe20000400000 */
[----:B------:R-:W1:Y:S01]  /*3330*/  MUFU.EX2 R99, R23 ;  /* 0x0000001700637308 */ /* 0x000e620000000800 */
[----:B------:R-:W-:Y:S01]  /*3340*/  FSETP.GEU.AND P4, PT, R21, -126, PT ;  /* 0xc2fc00001500780b */ /* 0x000fe20003f8e000 */
[----:B--2---:R-:W-:-:S04]  /*3350*/  FADD R22, R101, R16 ;  /* 0x0000001065167221 */ /* 0x004fc80000000000 */
[----:B------:R-:W-:Y:S01]  /*3360*/  FADD R22, R19, R22 ;  /* 0x0000001613167221 */ /* 0x000fe20000000000 */
[----:B------:R-:W-:Y:S01]  /*3370*/  @!P2 FMUL R20, R20, 0.5 ;  /* 0x3f0000001414a820 */ /* 0x000fe20000400000 */
[----:B------:R2:W4:Y:S01]  /*3380*/  MUFU.EX2 R102, R90 ;  /* 0x0000005a00667308 */ /* 0x0005220000000800 */
[----:B---3--:R-:W-:Y:S01]  /*3390*/  @!P6 FMUL R98, R98, R98 ;  /* 0x000000626262e220 */ /* 0x008fe20000400000 */
[----:B------:R-:W-:-:S04]  /*33a0*/  FSETP.GEU.AND P6, PT, R106, -126, PT ;  /* 0xc2fc00006a00780b */ /* 0x000fc80003fce000 */
[----:B------:R-:W-:Y:S02]  /*33b0*/  @!P4 FMUL R21, R21, 0.5 ;  /* 0x3f0000001515c820 */ /* 0x000fe40000400000 */
[----:B------:R3:W5:Y:S01]  /*33c0*/  MUFU.EX2 R103, R20 ;  /* 0x0000001400677308 */ /* 0x0007620000000800 */
[----:B-1----:R-:W-:Y:S01]  /*33d0*/  @!P5 FMUL R99, R99, R99 ;  /* 0x000000636363d220 */ /* 0x002fe20000400000 */
[----:B------:R-:W-:Y:S01]  /*33e0*/  FSETP.GEU.AND P5, PT, R107, -126, PT ;  /* 0xc2fc00006b00780b */ /* 0x000fe20003fae000 */
[----:B--2---:R-:W-:Y:S01]  /*33f0*/  FMUL R90, R18, UR39 ;  /* 0x00000027125a7c20 */ /* 0x004fe20008400000 */
[----:B------:R-:W-:-:S03]  /*3400*/  FADD R18, R97, R8 ;  /* 0x0000000861127221 */ /* 0x000fc60000000000 */
[----:B------:R-:W-:Y:S01]  /*3410*/  @!P6 FMUL R106, R106, 0.5 ;  /* 0x3f0000006a6ae820 */ /* 0x000fe20000400000 */
[----:B------:R1:W2:Y:S01]  /*3420*/  MUFU.EX2 R104, R21 ;  /* 0x0000001500687308 */ /* 0x0002a20000000800 */
[----:B----4-:R-:W-:Y:S01]  /*3430*/  @!P3 FMUL R102, R102, R102 ;  /* 0x000000666666b220 */ /* 0x010fe20000400000 */
[----:B------:R-:W-:Y:S01]  /*3440*/  FSETP.GEU.AND P3, PT, R110, -126, PT ;  /* 0xc2fc00006e00780b */ /* 0x000fe20003f6e000 */
[----:B------:R-:W-:Y:S01]  /*3450*/  FADD R23, R7, R18 ;  /* 0x0000001207177221 */ /* 0x000fe20000000000 */
[----:B---3--:R-:W-:Y:S01]  /*3460*/  FADD R20, R96, R15 ;  /* 0x0000000f60147221 */ /* 0x008fe20000000000 */
[----:B------:R-:W-:Y:S02]  /*3470*/  FADD R18, R92, R13 ;  /* 0x0000000d5c127221 */ /* 0x000fe40000000000 */
[----:B------:R-:W-:Y:S01]  /*3480*/  @!P5 FMUL R107, R107, 0.5 ;  /* 0x3f0000006b6bd820 */ /* 0x000fe20000400000 */
[----:B------:R-:W3:Y:S01]  /*3490*/  MUFU.EX2 R106, R106 ;  /* 0x0000006a006a7308 */ /* 0x000ee20000000800 */
[----:B-----5:R-:W-:Y:S01]  /*34a0*/  @!P2 FMUL R103, R103, R103 ;  /* 0x000000676767a220 */ /* 0x020fe20000400000 */
[----:B------:R-:W-:Y:S01]  /*34b0*/  FSETP.GEU.AND P2, PT, R111, -126, PT ;  /* 0xc2fc00006f00780b */ /* 0x000fe20003f4e000 */
[----:B-1----:R-:W-:Y:S01]  /*34c0*/  FADD R21, R100, R17 ;  /* 0x0000001164157221 */ /* 0x002fe20000000000 */
[----:B------:R-:W-:Y:S01]  /*34d0*/  FADD R9, R9, R20 ;  /* 0x0000001409097221 */ /* 0x000fe20000000000 */
[----:B------:R-:W-:-:S02]  /*34e0*/  FADD R22, R23, R22 ;  /* 0x0000001617167221 */ /* 0x000fc40000000000 */
[----:B------:R-:W-:Y:S01]  /*34f0*/  @!P3 FMUL R110, R110, 0.5 ;  /* 0x3f0000006e6eb820 */ /* 0x000fe20000400000 */
[----:B------:R-:W1:Y:S01]  /*3500*/  MUFU.EX2 R107, R107 ;  /* 0x0000006b006b7308 */ /* 0x000e620000000800 */
[----:B--2---:R-:W-:Y:S01]  /*3510*/  @!P4 FMUL R104, R104, R104 ;  /* 0x000000686868c220 */ /* 0x004fe20000400000 */
[----:B------:R-:W-:Y:S01]  /*3520*/  FSETP.GEU.AND P4, PT, R114, -126, PT ;  /* 0xc2fc00007200780b */ /* 0x000fe20003f8e000 */
[----:B------:R-:W-:-:S04]  /*3530*/  FADD R18, R18, R21 ;  /* 0x0000001512127221 */ /* 0x000fc80000000000 */
[----:B------:R-:W-:Y:S01]  /*3540*/  @!P2 FMUL R111, R111, 0.5 ;  /* 0x3f0000006f6fa820 */ /* 0x000fe20000400000 */
[----:B------:R-:W2:Y:S01]  /*3550*/  MUFU.EX2 R110, R110 ;  /* 0x0000006e006e7308 */ /* 0x000ea20000000800 */
[----:B---3--:R-:W-:Y:S01]  /*3560*/  @!P6 FMUL R106, R106, R106 ;  /* 0x0000006a6a6ae220 */ /* 0x008fe20000400000 */
[----:B------:R-:W-:Y:S01]  /*3570*/  FSETP.GEU.AND P6, PT, R115, -126, PT ;  /* 0xc2fc00007300780b */ /* 0x000fe20003fce000 */
[----:B------:R-:W-:-:S04]  /*3580*/  FADD R9, R9, R18 ;  /* 0x0000001209097221 */ /* 0x000fc80000000000 */
[----:B------:R-:W-:Y:S01]  /*3590*/  @!P4 FMUL R114, R114, 0.5 ;  /* 0x3f0000007272c820 */ /* 0x000fe20000400000 */
[----:B------:R-:W3:Y:S01]  /*35a0*/  MUFU.EX2 R111, R111 ;  /* 0x0000006f006f7308 */ /* 0x000ee20000000800 */
[----:B-1----:R-:W-:Y:S01]  /*35b0*/  @!P5 FMUL R107, R107, R107 ;  /* 0x0000006b6b6bd220 */ /* 0x002fe20000400000 */
[----:B------:R-:W-:Y:S01]  /*35c0*/  FSETP.GEU.AND P5, PT, R118, -126, PT ;  /* 0xc2fc00007600780b */ /* 0x000fe20003fae000 */
[----:B------:R-:W-:Y:S01]  /*35d0*/  FADD R22, R9, R22 ;  /* 0x0000001609167221 */ /* 0x000fe20000000000 */
[----:B------:R-:W-:Y:S01]  /*35e0*/  SHF.L.U32 R9, R6, 0x1f, RZ ;  /* 0x0000001f06097819 */ /* 0x000fe200000006ff */
[----:B------:R-:W-:Y:S01]  /*35f0*/  FADD R20, R94, R107 ;  /* 0x0000006b5e147221 */ /* 0x000fe20000000000 */
[----:B------:R-:W-:Y:S01]  /*3600*/  F2FP.BF16.F32.PACK_AB R94, R101, R100 ;  /* 0x00000064655e723e */ /* 0x000fe200000010ff */
[----:B------:R-:W-:Y:S01]  /*3610*/  @!P6 FMUL R115, R115, 0.5 ;  /* 0x3f0000007373e820 */ /* 0x000fe20000400000 */
[----:B------:R-:W1:Y:S01]  /*3620*/  MUFU.EX2 R114, R114 ;  /* 0x0000007200727308 */ /* 0x000e620000000800 */
[----:B--2---:R-:W-:Y:S01]  /*3630*/  @!P3 FMUL R110, R110, R110 ;  /* 0x0000006e6e6eb220 */ /* 0x004fe20000400000 */
[----:B------:R-:W-:-:S02]  /*3640*/  FSETP.GEU.AND P3, PT, R119, -126, PT ;  /* 0xc2fc00007700780b */ /* 0x000fc40003f6e000 */
[----:B------:R-:W-:Y:S01]  /*3650*/  F2FP.BF16.F32.PACK_AB R100, R8, R15 ;  /* 0x0000000f0864723e */ /* 0x000fe200000010ff */
[----:B------:R-:W-:Y:S02]  /*3660*/  FADD R21, R95, R110 ;  /* 0x0000006e5f157221 */ /* 0x000fe40000000000 */
[----:B------:R-:W-:Y:S01]  /*3670*/  @!P5 FMUL R118, R118, 0.5 ;  /* 0x3f0000007676d820 */ /* 0x000fe20000400000 */
[----:B------:R-:W2:Y:S01]  /*3680*/  MUFU.EX2 R115, R115 ;  /* 0x0000007300737308 */ /* 0x000ea20000000800 */
[----:B---3--:R-:W-:Y:S01]  /*3690*/  @!P2 FMUL R111, R111, R111 ;  /* 0x0000006f6f6fa220 */ /* 0x008fe20000400000 */
[----:B------:R-:W-:-:S03]  /*36a0*/  FSETP.GEU.AND P2, PT, R10, -126, PT ;  /* 0xc2fc00000a00780b */ /* 0x000fc60003f4e000 */
[----:B------:R-:W-:Y:S02]  /*36b0*/  FADD R105, R98, R111 ;  /* 0x0000006f62697221 */ /* 0x000fe40000000000 */
[----:B------:R-:W-:Y:S01]  /*36c0*/  @!P3 FMUL R119, R119, 0.5 ;  /* 0x3f0000007777b820 */ /* 0x000fe20000400000 */
[----:B------:R-:W3:Y:S01]  /*36d0*/  MUFU.EX2 R118, R118 ;  /* 0x0000007600767308 */ /* 0x000ee20000000800 */
[----:B-1----:R-:W-:Y:S01]  /*36e0*/  @!P4 FMUL R114, R114, R114 ;  /* 0x000000727272c220 */ /* 0x002fe20000400000 */
[----:B------:R-:W-:-:S03]  /*36f0*/  FSETP.GEU.AND P4, PT, R90, -126, PT ;  /* 0xc2fc00005a00780b */ /* 0x000fc60003f8e000 */
[----:B------:R-:W-:Y:S02]  /*3700*/  FADD R109, R99, R114 ;  /* 0x00000072636d7221 */ /* 0x000fe40000000000 */
[----:B------:R-:W-:Y:S01]  /*3710*/  @!P2 FMUL R10, R10, 0.5 ;  /* 0x3f0000000a0aa820 */ /* 0x000fe20000400000 */
[----:B------:R-:W1:Y:S01]  /*3720*/  MUFU.EX2 R119, R119 ;  /* 0x0000007700777308 */ /* 0x000e620000000800 */
[----:B--2---:R-:W-:-:S04]  /*3730*/  @!P6 FMUL R115, R115, R115 ;  /* 0x000000737373e220 */ /* 0x004fc80000400000 */
[----:B------:R-:W-:Y:S01]  /*3740*/  FADD R113, R102, R115 ;  /* 0x0000007366717221 */ /* 0x000fe20000000000 */
[----:B------:R-:W-:Y:S01]  /*3750*/  F2FP.BF16.F32.PACK_AB R101, R115, R114 ;  /* 0x000000727365723e */ /* 0x000fe200000010ff */
[----:B------:R-:W-:Y:S01]  /*3760*/  @!P4 FMUL R90, R90, 0.5 ;  /* 0x3f0000005a5ac820 */ /* 0x000fe20000400000 */
[----:B------:R2:W4:Y:S01]  /*3770*/  MUFU.EX2 R7, R10 ;  /* 0x0000000a00077308 */ /* 0x0005220000000800 */
[----:B---3--:R-:W-:Y:S01]  /*3780*/  @!P5 FMUL R118, R118, R118 ;  /* 0x000000767676d220 */ /* 0x008fe20000400000 */
[----:B------:R-:W-:-:S06]  /*3790*/  FADD R20, R20, R113 ;  /* 0x0000007114147221 */ /* 0x000fcc0000000000 */
[----:B------:R3:W5:Y:S01]  /*37a0*/  MUFU.EX2 R19, R90 ;  /* 0x0000005a00137308 */ /* 0x0007620000000800 */
[----:B-1----:R-:W-:Y:S01]  /*37b0*/  @!P3 FMUL R119, R119, R119 ;  /* 0x000000777777b220 */ /* 0x002fe20000400000 */
[----:B--2---:R-:W-:Y:S01]  /*37c0*/  FADD R10, R91, R106 ;  /* 0x0000006a5b0a7221 */ /* 0x004fe20000000000 */
[----:B------:R-:W-:Y:S02]  /*37d0*/  F2FP.BF16.F32.PACK_AB R91, R98, R95 ;  /* 0x0000005f625b723e */ /* 0x000fe400000010ff */
[----:B------:R-:W-:Y:S01]  /*37e0*/  FADD R108, R104, R119 ;  /* 0x00000077686c7221 */ /* 0x000fe20000000000 */
[----:B------:R-:W-:Y:S01]  /*37f0*/  FADD R10, R10, R109 ;  /* 0x0000006d0a0a7221 */ /* 0x000fe20000000000 */
[----:B------:R-:W-:Y:S01]  /*3800*/  F2FP.BF16.F32.PACK_AB R95, R104, R103 ;  /* 0x00000067685f723e */ /* 0x000fe200000010ff */
[----:B---3--:R-:W-:Y:S01]  /*3810*/  FADD R90, R103, R118 ;  /* 0x00000076675a7221 */ /* 0x008fe20000000000 */
[----:B------:R-:W-:Y:S01]  /*3820*/  FADD R105, R105, R108 ;  /* 0x0000006c69697221 */ /* 0x000fe20000000000 */
[----:B----4-:R-:W-:Y:S01]  /*3830*/  @!P2 FMUL R7, R7, R7 ;  /* 0x000000070707a220 */ /* 0x010fe20000400000 */
[----:B------:R1:W2:Y:S01]  /*3840*/  SYNCS.PHASECHK.TRANS64.TRYWAIT P2, [UR10+0x1c000], R9 ;  /* 0x01c00009ff0075a7 */ /* 0x0002a2000804014a */
[----:B------:R-:W-:Y:S01]  /*3850*/  FADD R21, R21, R90 ;  /* 0x0000005a15157221 */ /* 0x000fe20000000000 */
[----:B------:R-:W-:Y:S01]  /*3860*/  FADD R105, R20, R105 ;  /* 0x0000006914697221 */ /* 0x000fe20000000000 */
[----:B------:R-:W-:Y:S01]  /*3870*/  F2FP.BF16.F32.PACK_AB R90, R93, R92 ;  /* 0x0000005c5d5a723e */ /* 0x000fe200000010ff */
[----:B------:R-:W-:Y:S01]  /*3880*/  FFMA R0, R7, R0, R22 ;  /* 0x0000000007007223 */ /* 0x000fe20000000016 */
[----:B------:R-:W-:Y:S01]  /*3890*/  FADD R10, R10, R21 ;  /* 0x000000150a0a7221 */ /* 0x000fe20000000000 */
[----:B-----5:R-:W-:Y:S01]  /*38a0*/  @!P4 FMUL R19, R19, R19 ;  /* 0x000000131313c220 */ /* 0x020fe20000400000 */
[----:B------:R-:W-:Y:S01]  /*38b0*/  F2FP.BF16.F32.PACK_AB R92, R97, R96 ;  /* 0x00000060615c723e */ /* 0x000fe200000010ff */
[----:B------:R-:W-:Y:S01]  /*38c0*/  FMUL R24, R24, R7 ;  /* 0x0000000718187220 */ /* 0x000fe20000400000 */
[----:B------:R-:W-:Y:S01]  /*38d0*/  FADD R10, R10, R105 ;  /* 0x000000690a0a7221 */ /* 0x000fe20000000000 */
[----:B------:R-:W-:Y:S01]  /*38e0*/  F2FP.BF16.F32.PACK_AB R93, R102, R99 ;  /* 0x00000063665d723e */ /* 0x000fe200000010ff */
[-C--:B------:R-:W-:Y:S01]  /*38f0*/  FMUL R25, R25, R7.reuse ;  /* 0x0000000719197220 */ /* 0x080fe20000400000 */
[-C--:B------:R-:W-:Y:S01]  /*3900*/  FMUL R28, R28, R7.reuse ;  /* 0x000000071c1c7220 */ /* 0x080fe20000400000 */
[----:B------:R-:W-:Y:S01]  /*3910*/  FFMA R2, R19, R2, R10 ;  /* 0x0000000213027223 */ /* 0x000fe2000000000a */
[-C--:B------:R-:W-:Y:S01]  /*3920*/  FMUL R29, R29, R7.reuse ;  /* 0x000000071d1d7220 */ /* 0x080fe20000400000 */
        /* <DEDUP_REMOVED lines=27> */
[----:B------:R-:W-:Y:S01]  /*3ae0*/  FMUL R85, R85, R7 ;  /* 0x0000000755557220 */ /* 0x000fe20000400000 */
        /* <DEDUP_REMOVED lines=32> */
[----:B------:R-:W-:-:S02]  /*3cf0*/  F2FP.BF16.F32.PACK_AB R96, R12, R11 ;  /* 0x0000000b0c60723e */ /* 0x000fc400000010ff */
[----:B------:R-:W-:Y:S02]  /*3d00*/  F2FP.BF16.F32.PACK_AB R97, R107, R106 ;  /* 0x0000006a6b61723e */ /* 0x000fe400000010ff */
[----:B------:R-:W-:Y:S02]  /*3d10*/  F2FP.BF16.F32.PACK_AB R98, R14, R13 ;  /* 0x0000000d0e62723e */ /* 0x000fe400000010ff */
[----:B------:R-:W-:Y:S02]  /*3d20*/  F2FP.BF16.F32.PACK_AB R99, R111, R110 ;  /* 0x0000006e6f63723e */ /* 0x000fe400000010ff */
[----:B------:R-:W-:Y:S01]  /*3d30*/  F2FP.BF16.F32.PACK_AB R102, R16, R17 ;  /* 0x000000111066723e */ /* 0x000fe200000010ff */
[----:B-12---:R-:W-:Y:S06]  /*3d40*/  @!P0 BRA `(.L_x_27) ;  /* 0x0000000000048947 */ /* 0x006fec0003800000 */
[----:B------:R-:W-:Y:S01]  /*3d50*/  BPT.TRAP 0x1 ;  /* 0x000000040000795c */ /* 0x000fe20000300000 */
.L_x_27:
[----:B------:R-:W-:Y:S05]  /*3d60*/  @P2 BRA `(.L_x_28) ;  /* 0x0000000000082947 */ /* 0x000fea0003800000 */
[----:B------:R-:W1:Y:S02]  /*3d70*/  SYNCS.PHASECHK.TRANS64.TRYWAIT P2, [UR10+0x1c000], R9 ;  /* 0x01c00009ff0075a7 */ /* 0x000e64000804014a */
[----:B-1----:R-:W-:Y:S05]  /*3d80*/  @!P2 BRA `(.L_x_29) ;  /* 0x0000003000f4a947 */ /* 0x002fea0003800000 */
.L_x_28:
[----:B------:R-:W-:Y:S01]  /*3d90*/  ULEA UR10, UR38, UR5, 0xa ;  /* 0x00000005260a7291 */ /* 0x000fe2000f8e503f */
[----:B------:R-:W-:Y:S01]  /*3da0*/  WARPGROUP.ARRIVE ;  /* 0x00000000000079c5 */ /* 0x000fe20000000000 */
[----:B------:R-:W-:Y:S01]  /*3db0*/  UMOV UR11, 0x40000040 ;  /* 0x40000040000b7882 */ /* 0x000fe20000000000 */
[----:B------:R-:W-:Y:S01]  /*3dc0*/  UMOV UR15, 0x40000040 ;  /* 0x40000040000f7882 */ /* 0x000fe20000000000 */
[----:B------:R-:W-:Y:S01]  /*3dd0*/  UIADD3 UR14, UR10, 0x80, URZ ;  /* 0x000000800a0e7890 */ /* 0x000fe2000fffe03f */
[----:B------:R-:W-:-:S04]  /*3de0*/  F2FP.BF16.F32.PACK_AB R103, R119, R118 ;  /* 0x000000767767723e */ /* 0x000fc800000010ff */
[----:B------:R-:W-:Y:S01]  /*3df0*/  HGMMA.64x128x16.F32.BF16 R24, R88, gdesc[UR8].tnspB, R24, gsb0 ;  /* 0x41e0000858187df0 */ /* 0x000fe20008001818 */
[----:B------:R-:W-:Y:S02]  /*3e00*/  UMOV UR11, 0x40000040 ;  /* 0x40000040000b7882 */ /* 0x000fe40000000000 */
[----:B------:R-:W-:Y:S02]  /*3e10*/  WARPGROUP.DEPBAR.LE gsb0, 0x0 ;  /* 0x00008000000079c5 */ /* 0x000fe40000010000 */
[----:B------:R-:W-:-:S07]  /*3e20*/  WARPGROUP.ARRIVE ;  /* 0x00000000000079c5 */ /* 0x000fce0000000000 */
[----:B------:R-:W-:Y:S01]  /*3e30*/  HGMMA.64x128x16.F32.BF16 R24, R92, gdesc[UR12].tnspB, R24, gsb0 ;  /* 0x41e0000c5c187df0 */ /* 0x000fe20008001818 */
[----:B------:R-:W-:Y:S01]  /*3e40*/  UIADD3 UR14, UR10, 0x100, URZ ;  /* 0x000001000a0e7890 */ /* 0x000fe2000fffe03f */
[----:B------:R-:W-:Y:S01]  /*3e50*/  UMOV UR15, 0x40000040 ;  /* 0x40000040000f7882 */ /* 0x000fe20000000000 */
[----:B------:R-:W-:Y:S01]  /*3e60*/  UIADD3 UR10, UR10, 0x180, URZ ;  /* 0x000001800a0a7890 */ /* 0x000fe2000fffe03f */
[----:B------:R-:W-:Y:S02]  /*3e70*/  WARPGROUP.DEPBAR.LE gsb0, 0x0 ;  /* 0x00008000000079c5 */ /* 0x000fe40000010000 */
[----:B------:R-:W-:-:S06]  /*3e80*/  WARPGROUP.ARRIVE ;  /* 0x00000000000079c5 */ /* 0x000fcc0000000000 */
[----:B------:R-:W-:Y:S03]  /*3e90*/  HGMMA.64x128x16.F32.BF16 R24, R96, gdesc[UR12].tnspB, R24, gsb0 ;  /* 0x41e0000c60187df0 */ /* 0x000fe60008001818 */
[----:B------:R-:W-:Y:S02]  /*3ea0*/  WARPGROUP.DEPBAR.LE gsb0, 0x0 ;  /* 0x00008000000079c5 */ /* 0x000fe40000010000 */
[----:B------:R-:W-:-:S07]  /*3eb0*/  WARPGROUP.ARRIVE ;  /* 0x00000000000079c5 */ /* 0x000fce0000000000 */
[----:B------:R-:W-:Y:S03]  /*3ec0*/  HGMMA.64x128x16.F32.BF16 R24, R100, gdesc[UR8].tnspB, R24, gsb0 ;  /* 0x41e0000864187df0 */ /* 0x000fe60008001818 */
[----:B------:R-:W-:Y:S02]  /*3ed0*/  WARPGROUP.DEPBAR.LE gsb0, 0x0 ;  /* 0x00008000000079c5 */ /* 0x000fe40000010000 */
[----:B------:R-:W-:Y:S05]  /*3ee0*/  @!P0 BRA `(.L_x_30) ;  /* 0x0000000000048947 */ /* 0x000fea0003800000 */
[----:B------:R-:W-:Y:S01]  /*3ef0*/  BPT.TRAP 0x1 ;  /* 0x000000040000795c */ /* 0x000fe20000300000 */
.L_x_30:
[----:B------:R-:W-:-:S04]  /*3f00*/  ULEA UR10, UR4, UR37, 0x3 ;  /* 0x00000025040a7291 */ /* 0x000fc8000f8e183f */
[----:B------:R-:W-:-:S04]  /*3f10*/  UIADD3 UR10, UR10, 0x1c028, URZ ;  /* 0x0001c0280a0a7890 */ /* 0x000fc8000fffe03f */
[----:B------:R-:W-:-:S09]  /*3f20*/  UPRMT UR10, URZ, 0x654, UR10 ;  /* 0x000006543f0a7896 */ /* 0x000fd2000800000a */
[----:B------:R-:W-:Y:S01]  /*3f30*/  SYNCS.ARRIVE.TRANS64.RED.A1T0 RZ, [UR10], RZ ;  /* 0x000000ffffff79a7 */ /* 0x000fe2000810040a */
[----:B------:R-:W-:Y:S05]  /*3f40*/  @P1 BRA `(.L_x_31) ;  /* 0x0000000000041947 */ /* 0x000fea0003800000 */
[----:B------:R-:W-:Y:S01]  /*3f50*/  BPT.TRAP 0x1 ;  /* 0x000000040000795c */ /* 0x000fe20000300000 */
.L_x_31:
[----:B------:R-:W-:-:S04]  /*3f60*/  UIADD3 UR4, UR4, 0x1, URZ ;  /* 0x0000000104047890 */ /* 0x000fc8000fffe03f */
[----:B------:R-:W-:-:S04]  /*3f70*/  UISETP.NE.AND UP0, UPT, UR4, 0x5, UPT ;  /* 0x000000050400788c */ /* 0x000fc8000bf05270 */
[----:B------:R-:W-:Y:S01]  /*3f80*/  USEL UR10, UR4, URZ, UP0 ;  /* 0x0000003f040a7287 */ /* 0x000fe20008000000 */
[----:B------:R-:W-:Y:S11]  /*3f90*/  @!P0 BRA `(.L_x_32) ;  /* 0x0000000000048947 */ /* 0x000ff60003800000 */
[----:B------:R-:W-:Y:S01]  /*3fa0*/  BPT.TRAP 0x1 ;  /* 0x000000040000795c */ /* 0x000fe20000300000 */
.L_x_32:
[----:B------:R-:W-:-:S04]  /*3fb0*/  ULEA UR4, UR10, UR37, 0x3 ;  /* 0x000000250a047291 */ /* 0x000fc8000f8e183f */
[----:B------:R-:W-:-:S04]  /*3fc0*/  UIADD3 UR4, UR4, 0x1c028, URZ ;  /* 0x0001c02804047890 */ /* 0x000fc8000fffe03f */
[----:B------:R-:W-:-:S09]  /*3fd0*/  UPRMT UR4, URZ, 0x654, UR4 ;  /* 0x000006543f047896 */ /* 0x000fd20008000004 */
[----:B------:R-:W-:Y:S01]  /*3fe0*/  SYNCS.ARRIVE.TRANS64.RED.A1T0 RZ, [UR4], RZ ;  /* 0x000000ffffff79a7 */ /* 0x000fe20008100404 */
[----:B------:R-:W-:Y:S05]  /*3ff0*/  @P1 BRA `(.L_x_33) ;  /* 0x0000000000041947 */ /* 0x000fea0003800000 */
[----:B------:R-:W-:Y:S01]  /*4000*/  BPT.TRAP 0x1 ;  /* 0x000000040000795c */ /* 0x000fe20000300000 */
.L_x_33:
[----:B------:R-:W-:Y:S01]  /*4010*/  UIADD3 UR38, UR38, 0x1, URZ ;  /* 0x0000000126267890 */ /* 0x000fe2000fffe03f */
[C---:B------:R-:W-:Y:S01]  /*4020*/  ISETP.GT.AND P2, PT, R5.reuse, 0x2, PT ;  /* 0x000000020500780c */ /* 0x040fe20003f44270 */
[----:B------:R-:W-:Y:S01]  /*4030*/  UIADD3 UR4, UR10, 0x1, URZ ;  /* 0x000000010a047890 */ /* 0x000fe2000fffe03f */
[----:B------:R-:W-:Y:S01]  /*4040*/  IADD3 R5, R5, -0x1, RZ ;  /* 0xffffffff05057810 */ /* 0x000fe20007ffe0ff */
[----:B------:R-:W-:Y:S01]  /*4050*/  UISETP.NE.AND UP1, UPT, UR38, 0x5, UPT ;  /* 0x000000052600788c */ /* 0x000fe2000bf25270 */
[----:B------:R-:W-:Y:S01]  /*4060*/  MOV R7, R3 ;  /* 0x0000000300077202 */ /* 0x000fe20000000f00 */
[----:B------:R-:W-:Y:S01]  /*4070*/  UISETP.NE.AND UP0, UPT, UR4, 0x5, UPT ;  /* 0x000000050400788c */ /* 0x000fe2000bf05270 */
[----:B-1----:R-:W-:Y:S01]  /*4080*/  MOV R9, R4 ;  /* 0x0000000400097202 */ /* 0x002fe20000000f00 */
[----:B------:R-:W-:Y:S02]  /*4090*/  USEL UR10, URZ, 0x1, UP1 ;  /* 0x000000013f0a7887 */ /* 0x000fe40008800000 */
[----:B------:R-:W-:-:S02]  /*40a0*/  USEL UR4, UR4, URZ, UP0 ;  /* 0x0000003f04047287 */ /* 0x000fc40008000000 */
[----:B------:R-:W-:Y:S02]  /*40b0*/  USEL UR38, UR38, URZ, UP1 ;  /* 0x0000003f26267287 */ /* 0x000fe40008800000 */
[----:B------:R-:W-:Y:S01]  /*40c0*/  LOP3.LUT R6, R6, UR10, RZ, 0x3c, !PT ;  /* 0x0000000a06067c12 */ /* 0x000fe2000f8e3cff */
[----:B------:R-:W-:Y:S09]  /*40d0*/  @P2 BRA `(.L_x_34) ;  /* 0xffffffe400142947 */ /* 0x000ff2000383ffff */
.L_x_23:
[----:B------:R-:W3:Y:S01]  /*40e0*/  SHFL.BFLY PT, R5, R0, 0x1, 0x1f ;  /* 0x0c201f0000057f89 */ /* 0x000ee200000e0000 */
[----:B------:R-:W-:Y:S01]  /*40f0*/  BSSY B0, `(.L_x_35) ;  /* 0x0000023000007945 */ /* 0x000fe20003800000 */
[----:B------:R-:W-:Y:S02]  /*4100*/  MOV R9, 0x7f800000 ;  /* 0x7f80000000097802 */ /* 0x000fe40000000f00 */
[----:B------:R-:W4:Y:S01]  /*4110*/  SHFL.BFLY PT, R7, R2, 0x1, 0x1f ;  /* 0x0c201f0002077f89 */ /* 0x000f2200000e0000 */
[----:B------:R-:W-:Y:S02]  /*4120*/  MOV R10, 0x3f800000 ;  /* 0x3f800000000a7802 */ /* 0x000fe40000000f00 */
[----:B------:R-:W-:Y:S01]  /*4130*/  MOV R11, 0x7f800000 ;  /* 0x7f800000000b7802 */ /* 0x000fe20000000f00 */
[----:B---3--:R-:W-:Y:S01]  /*4140*/  FADD R5, R5, R0 ;  /* 0x0000000005057221 */ /* 0x008fe20000000000 */
[----:B----4-:R-:W-:-:S04]  /*4150*/  FADD R14, R7, R2 ;  /* 0x00000002070e7221 */ /* 0x010fc80000000000 */
[----:B--2---:R-:W2:Y:S04]  /*4160*/  SHFL.BFLY PT, R6, R5, 0x2, 0x1f ;  /* 0x0c401f0005067f89 */ /* 0x004ea800000e0000 */
[----:B------:R-:W3:Y:S01]  /*4170*/  SHFL.BFLY PT, R15, R14, 0x2, 0x1f ;  /* 0x0c401f000e0f7f89 */ /* 0x000ee200000e0000 */
[C---:B--2---:R-:W-:Y:S01]  /*4180*/  FSETP.NE.AND P0, PT, R5.reuse, -R6, PT ;  /* 0x800000060500720b */ /* 0x044fe20003f05000 */
[----:B------:R-:W-:Y:S01]  /*4190*/  FADD R2, R5, R6 ;  /* 0x0000000605027221 */ /* 0x000fe20000000000 */
[----:B------:R-:W-:Y:S01]  /*41a0*/  MOV R6, 0x3f800000 ;  /* 0x3f80000000067802 */ /* 0x000fe20000000f00 */
[----:B---3--:R-:W-:-:S10]  /*41b0*/  FADD R8, R14, R15 ;  /* 0x0000000f0e087221 */ /* 0x008fd40000000000 */
[----:B------:R-:W-:Y:S05]  /*41c0*/  @!P0 BRA `(.L_x_36) ;  /* 0x0000000000548947 */ /* 0x000fea0003800000 */
[----:B------:R-:W-:Y:S01]  /*41d0*/  IADD3 R0, R2, 0x1800000, RZ ;  /* 0x0180000002007810 */ /* 0x000fe20007ffe0ff */
[----:B------:R-:W-:Y:S03]  /*41e0*/  BSSY B1, `(.L_x_37) ;  /* 0x000000c000017945 */ /* 0x000fe60003800000 */
[----:B------:R-:W-:-:S04]  /*41f0*/  LOP3.LUT R0, R0, 0x7f800000, RZ, 0xc0, !PT ;  /* 0x7f80000000007812 */ /* 0x000fc800078ec0ff */
[----:B------:R-:W-:-:S13]  /*4200*/  ISETP.GT.U32.AND P0, PT, R0, 0x1ffffff, PT ;  /* 0x01ffffff0000780c */ /* 0x000fda0003f04070 */
[----:B------:R-:W-:Y:S05]  /*4210*/  @P0 BRA `(.L_x_38) ;  /* 0x0000000000100947 */ /* 0x000fea0003800000 */
[----:B------:R-:W-:-:S07]  /*4220*/  MOV R13, 0x4240 ;  /* 0x00004240000d7802 */ /* 0x000fce0000000f00 */
[----:B-1----:R-:W-:Y:S05]  /*4230*/  CALL.REL.NOINC `($__internal_0_$__cuda_sm20_rcp_rn_f32_slowpath) ;  /* 0x0000003000707944 */ /* 0x002fea0003c00000 */
[----:B------:R-:W-:Y:S01]  /*4240*/  MOV R6, R5 ;  /* 0x0000000500067202 */ /* 0x000fe20000000f00 */
[----:B------:R-:W-:Y:S06]  /*4250*/  BRA `(.L_x_39) ;  /* 0x0000000000107947 */ /* 0x000fec0003800000 */
.L_x_38:
[----:B------:R-:W2:Y:S02]  /*4260*/  MUFU.RCP R5, R2 ;  /* 0x0000000200057308 */ /* 0x000ea40000001000 */
[----:B--2---:R-:W-:-:S04]  /*4270*/  FFMA R0, R2, R5, -1 ;  /* 0xbf80000002007423 */ /* 0x004fc80000000005 */
[----:B------:R-:W-:-:S04]  /*4280*/  FADD.FTZ R0, -R0, -RZ ;  /* 0x800000ff00007221 */ /* 0x000fc80000010100 */
[----:B------:R-:W-:-:S07]  /*4290*/  FFMA R6, R5, R0, R5 ;  /* 0x0000000005067223 */ /* 0x000fce0000000005 */
.L_x_39:
[----:B-1----:R-:W-:Y:S05]  /*42a0*/  BSYNC B1 ;  /* 0x0000000000017941 */ /* 0x002fea0003800000 */
.L_x_37:
[----:B------:R-:W-:Y:S01]  /*42b0*/  FSETP.GEU.AND P0, PT, |R2|, 1.175494350822287508e-38, PT ;  /* 0x008000000200780b */ /* 0x000fe20003f0e200 */
[----:B------:R-:W-:-:S12]  /*42c0*/  ULDC UR4, c[0x0][0x600] ;  /* 0x0001800000047ab9 */ /* 0x000fd80000000800 */
[----:B------:R-:W-:-:S04]  /*42d0*/  @!P0 FMUL R2, R2, 16777216 ;  /* 0x4b80000002028820 */ /* 0x000fc80000400000 */
[----:B------:R-:W1:Y:S02]  /*42e0*/  MUFU.LG2 R0, R2 ;  /* 0x0000000200007308 */ /* 0x000e640000000c00 */
[----:B-1----:R-:W-:-:S04]  /*42f0*/  @!P0 FADD R0, R0, -24 ;  /* 0xc1c0000000008421 */ /* 0x002fc80000000000 */
[----:B------:R-:W-:-:S04]  /*4300*/  FMUL R0, R0, 0.69314718246459960938 ;  /* 0x3f31721800007820 */ /* 0x000fc80000400000 */
[----:B------:R-:W-:-:S07]  /*4310*/  FFMA R11, R3, UR4, R0 ;  /* 0x00000004030b7c23 */ /* 0x000fce0008000000 */
.L_x_36:
[----:B-1----:R-:W-:Y:S05]  /*4320*/  BSYNC B0 ;  /* 0x0000000000007941 */ /* 0x002fea0003800000 */
.L_x_35:
[----:B------:R-:W-:Y:S01]  /*4330*/  FSETP.NE.AND P0, PT, R14, -R15, PT ;  /* 0x8000000f0e00720b */ /* 0x000fe20003f05000 */
[----:B------:R-:W-:Y:S01]  /*4340*/  ULDC UR4, c[0x0][0x608] ;  /* 0x0001820000047ab9 */ /* 0x000fe20000000800 */
[----:B------:R-:W-:Y:S01]  /*4350*/  BSSY B0, `(.L_x_40) ;  /* 0x0000039000007945 */ /* 0x000fe20003800000 */
[----:B------:R-:W-:-:S04]  /*4360*/  FMUL R6, R6, UR4 ;  /* 0x0000000406067c20 */ /* 0x000fc80008400000 */
        /* <DEDUP_REMOVED lines=32> */
[----:B------:R-:W-:Y:S06]  /*4570*/  @!P0 BRA `(.L_x_41) ;  /* 0x0000000000588947 */ /* 0x000fec0003800000 */
[----:B------:R-:W-:Y:S01]  /*4580*/  IADD3 R0, R8, 0x1800000, RZ ;  /* 0x0180000008007810 */ /* 0x000fe20007ffe0ff */
[----:B------:R-:W-:Y:S03]  /*4590*/  BSSY B1, `(.L_x_42) ;  /* 0x000000d000017945 */ /* 0x000fe60003800000 */
[----:B------:R-:W-:-:S04]  /*45a0*/  LOP3.LUT R0, R0, 0x7f800000, RZ, 0xc0, !PT ;  /* 0x7f80000000007812 */ /* 0x000fc800078ec0ff */
[----:B------:R-:W-:-:S13]  /*45b0*/  ISETP.GT.U32.AND P0, PT, R0, 0x1ffffff, PT ;  /* 0x01ffffff0000780c */ /* 0x000fda0003f04070 */
[----:B------:R-:W-:Y:S05]  /*45c0*/  @P0 BRA `(.L_x_43) ;  /* 0x0000000000140947 */ /* 0x000fea0003800000 */
[----:B------:R-:W-:Y:S02]  /*45d0*/  MOV R2, R8 ;  /* 0x0000000800027202 */ /* 0x000fe40000000f00 */
[----:B------:R-:W-:-:S07]  /*45e0*/  MOV R13, 0x4600 ;  /* 0x00004600000d7802 */ /* 0x000fce0000000f00 */
[----:B------:R-:W-:Y:S05]  /*45f0*/  CALL.REL.NOINC `($__internal_0_$__cuda_sm20_rcp_rn_f32_slowpath) ;  /* 0x0000002c00807944 */ /* 0x000fea0003c00000 */
[----:B------:R-:W-:Y:S01]  /*4600*/  MOV R10, R5 ;  /* 0x00000005000a7202 */ /* 0x000fe20000000f00 */
[----:B------:R-:W-:Y:S06]  /*4610*/  BRA `(.L_x_44) ;  /* 0x0000000000107947 */ /* 0x000fec0003800000 */
.L_x_43:
[----:B------:R-:W1:Y:S02]  /*4620*/  MUFU.RCP R3, R8 ;  /* 0x0000000800037308 */ /* 0x000e640000001000 */
[----:B-1----:R-:W-:-:S04]  /*4630*/  FFMA R0, R8, R3, -1 ;  /* 0xbf80000008007423 */ /* 0x002fc80000000003 */
[----:B------:R-:W-:-:S04]  /*4640*/  FADD.FTZ R0, -R0, -RZ ;  /* 0x800000ff00007221 */ /* 0x000fc80000010100 */
[----:B------:R-:W-:-:S07]  /*4650*/  FFMA R10, R3, R0, R3 ;  /* 0x00000000030a7223 */ /* 0x000fce0000000003 */
.L_x_44:
[----:B------:R-:W-:Y:S05]  /*4660*/  BSYNC B1 ;  /* 0x0000000000017941 */ /* 0x000fea0003800000 */
.L_x_42:
[----:B------:R-:W-:Y:S01]  /*4670*/  FSETP.GEU.AND P0, PT, |R8|, 1.175494350822287508e-38, PT ;  /* 0x008000000800780b */ /* 0x000fe20003f0e200 */
[----:B------:R-:W-:-:S12]  /*4680*/  ULDC UR4, c[0x0][0x600] ;  /* 0x0001800000047ab9 */ /* 0x000fd80000000800 */
[----:B------:R-:W-:-:S04]  /*4690*/  @!P0 FMUL R8, R8, 16777216 ;  /* 0x4b80000008088820 */ /* 0x000fc80000400000 */
[----:B------:R-:W1:Y:S02]  /*46a0*/  MUFU.LG2 R0, R8 ;  /* 0x0000000800007308 */ /* 0x000e640000000c00 */
[----:B-1----:R-:W-:-:S04]  /*46b0*/  @!P0 FADD R0, R0, -24 ;  /* 0xc1c0000000008421 */ /* 0x002fc80000000000 */
[----:B------:R-:W-:-:S04]  /*46c0*/  FMUL R9, R0, 0.69314718246459960938 ;  /* 0x3f31721800097820 */ /* 0x000fc80000400000 */
[----:B------:R-:W-:-:S07]  /*46d0*/  FFMA R9, R4, UR4, R9 ;  /* 0x0000000404097c23 */ /* 0x000fce0008000009 */
.L_x_41:
[----:B------:R-:W-:Y:S05]  /*46e0*/  BSYNC B0 ;  /* 0x0000000000007941 */ /* 0x000fea0003800000 */
.L_x_40:
[----:B------:R-:W-:Y:S01]  /*46f0*/  UIADD3 UR4, UR36, -0x1, URZ ;  /* 0xffffffff24047890 */ /* 0x000fe2000fffe03f */
[----:B------:R-:W1:Y:S01]  /*4700*/  S2R R2, SR_TID.X ;  /* 0x0000000000027919 */ /* 0x000e620000002100 */
[----:B------:R-:W-:Y:S01]  /*4710*/  ULDC UR5, c[0x0][0x608] ;  /* 0x0001820000057ab9 */ /* 0x000fe20000000800 */
[----:B------:R-:W-:Y:S01]  /*4720*/  ULDC.64 UR8, c[0x0][0x208] ;  /* 0x0000820000087ab9 */ /* 0x000fe20000000a00 */
[----:B------:R-:W-:Y:S02]  /*4730*/  FMUL R10, R10, UR5 ;  /* 0x000000050a0a7c20 */ /* 0x000fe40008400000 */
[----:B------:R-:W-:Y:S01]  /*4740*/  ISETP.NE.AND P0, PT, RZ, UR4, PT ;  /* 0x00000004ff007c0c */ /* 0x000fe2000bf05270 */
[----:B------:R-:W-:-:S03]  /*4750*/  ULEA UR4, UR36, UR37, 0x3 ;  /* 0x0000002524047291 */ /* 0x000fc6000f8e183f */
[----:B------:R-:W-:-:S04]  /*4760*/  SEL R0, RZ, 0x1, P0 ;  /* 0x00000001ff007807 */ /* 0x000fc80000000000 */
[----:B------:R-:W-:-:S04]  /*4770*/  SHF.L.U32 R0, R0, 0x1f, RZ ;  /* 0x0000001f00007819 */ /* 0x000fc800000006ff */
[----:B------:R-:W2:Y:S01]  /*4780*/  SYNCS.PHASECHK.TRANS64.TRYWAIT P0, [UR4+0x1c098], R0 ;  /* 0x01c09800ff0075a7 */ /* 0x000ea20008000144 */
[C---:B-1----:R-:W-:Y:S02]  /*4790*/  LOP3.LUT P1, RZ, R2.reuse, 0x3, RZ, 0xc0, !PT ;  /* 0x0000000302ff7812 */ /* 0x042fe4000782c0ff */
[----:B------:R-:W-:Y:S01]  /*47a0*/  LOP3.LUT R16, R2, 0x7f, RZ, 0xc0, !PT ;  /* 0x0000007f02107812 */ /* 0x000fe200078ec0ff */
[----:B--2---:R-:W-:Y:S10]  /*47b0*/  @!P0 BRA `(.L_x_45) ;  /* 0x0000002800808947 */ /* 0x004ff40003800000 */
.L_x_98:
[----:B------:R-:W-:Y:S01]  /*47c0*/  USHF.L.U32 UR42, UR7, 0x6, URZ ;  /* 0x00000006072a7899 */ /* 0x000fe2000800063f */
[----:B------:R-:W-:Y:S01]  /*47d0*/  BSSY B0, `(.L_x_46) ;  /* 0x0000018000007945 */ /* 0x000fe20003800000 */
[----:B------:R-:W-:-:S03]  /*47e0*/  SHF.R.U32.HI R17, RZ, 0x5, R16 ;  /* 0x00000005ff117819 */ /* 0x000fc60000011610 */
[----:B------:R-:W-:Y:S07]  /*47f0*/  @P1 BRA `(.L_x_47) ;  /* 0x0000000000541947 */ /* 0x000fee0003800000 */
[----:B------:R-:W2:Y:S01]  /*4800*/  S2UR UR4, SR_CTAID.Y ;  /* 0x00000000000479c3 */ /* 0x000ea20000002600 */
[----:B-1----:R-:W-:Y:S01]  /*4810*/  SHF.R.U32.HI R0, RZ, 0x2, R2 ;  /* 0x00000002ff007819 */ /* 0x002fe20000011602 */
[----:B------:R-:W-:Y:S01]  /*4820*/  ULDC.64 UR6, c[0x0][0x688] ;  /* 0x0001a20000067ab9 */ /* 0x000fe20000000a00 */
[----:B------:R-:W-:Y:S02]  /*4830*/  SHF.L.U32 R3, R17, 0x4, RZ ;  /* 0x0000000411037819 */ /* 0x000fe400000006ff */
[----:B------:R-:W-:-:S03]  /*4840*/  LOP3.LUT R0, R0, 0x7, RZ, 0xc0, !PT ;  /* 0x0000000700007812 */ /* 0x000fc600078ec0ff */
[----:B------:R-:W1:Y:S01]  /*4850*/  S2UR UR5, SR_CTAID.Z ;  /* 0x00000000000579c3 */ /* 0x000e620000002700 */
[----:B------:R-:W-:-:S04]  /*4860*/  LOP3.LUT R0, R3, 0xfffffff0, R0, 0xe2, !PT ;  /* 0xfffffff003007812 */ /* 0x000fc800078ee200 */
[----:B------:R-:W-:-:S04]  /*4870*/  IADD3 R3, R0, UR42, RZ ;  /* 0x0000002a00037c10 */ /* 0x000fc8000fffe0ff */
[----:B------:R-:W-:Y:S01]  /*4880*/  IADD3 R2, R3, 0x8, RZ ;  /* 0x0000000803027810 */ /* 0x000fe20007ffe0ff */
[----:B--2---:R-:W-:-:S04]  /*4890*/  UIMAD UR4, UR4, UR6, UR42 ;  /* 0x00000006040472a4 */ /* 0x004fc8000f8e022a */
[----:B-1----:R-:W-:-:S03]  /*48a0*/  UIMAD UR4, UR5, UR7, UR4 ;  /* 0x00000007050472a4 */ /* 0x002fc6000f8e0204 */
[----:B------:R-:W-:Y:S02]  /*48b0*/  ULDC UR5, c[0x0][0x288] ;  /* 0x0000a20000057ab9 */ /* 0x000fe40000000800 */
[----:B------:R-:W-:Y:S02]  /*48c0*/  ISETP.GE.U32.AND P0, PT, R3, UR5, PT ;  /* 0x0000000503007c0c */ /* 0x000fe4000bf06070 */
[----:B------:R-:W-:Y:S02]  /*48d0*/  IADD3 R0, P2, R0, UR4, RZ ;  /* 0x0000000400007c10 */ /* 0x000fe4000ff5e0ff */
[----:B------:R-:W-:Y:S01]  /*48e0*/  ISETP.GE.U32.AND P1, PT, R2, UR5, PT ;  /* 0x0000000502007c0c */ /* 0x000fe2000bf26070 */
[----:B------:R-:W-:Y:S01]  /*48f0*/  ULDC.64 UR4, c[0x0][0x680] ;  /* 0x0001a00000047ab9 */ /* 0x000fe20000000a00 */
[----:B------:R-:W-:Y:S02]  /*4900*/  IADD3.X R3, RZ, RZ, RZ, P2, !PT ;  /* 0x000000ffff037210 */ /* 0x000fe400017fe4ff */
[----:B------:R-:W-:-:S04]  /*4910*/  LEA R2, P2, R0, UR4, 0x2 ;  /* 0x0000000400027c11 */ /* 0x000fc8000f8410ff */
[----:B------:R-:W-:-:S05]  /*4920*/  LEA.HI.X R3, R0, UR5, R3, 0x2, P2 ;  /* 0x0000000500037c11 */ /* 0x000fca00090f1403 */
[----:B------:R2:W-:Y:S04]  /*4930*/  @!P0 STG.E desc[UR8][R2.64], R11 ;  /* 0x0000000b02008986 */ /* 0x0005e8000c101908 */
[----:B------:R2:W-:Y:S02]  /*4940*/  @!P1 STG.E desc[UR8][R2.64+0x20], R9 ;  /* 0x0000200902009986 */ /* 0x0005e4000c101908 */
.L_x_47:
[----:B------:R-:W-:Y:S05]  /*4950*/  BSYNC B0 ;  /* 0x0000000000007941 */ /* 0x000fea0003800000 */
.L_x_46:
[----:B------:R-:W-:Y:S01]  /*4960*/  ULDC.64 UR4, c[0x0][0x730] ;  /* 0x0001cc0000047ab9 */ /* 0x000fe20000000a00 */
[-C--:B------:R-:W-:Y:S01]  /*4970*/  FMUL R26, R26, R10.reuse ;  /* 0x0000000a1a1a7220 */ /* 0x080fe20000400000 */
[----:B------:R-:W-:Y:S01]  /*4980*/  ISETP.NE.U32.AND P0, PT, RZ, UR4, PT ;  /* 0x00000004ff007c0c */ /* 0x000fe2000bf05070 */
[-C--:B------:R-:W-:Y:S01]  /*4990*/  FMUL R88, R27, R10.reuse ;  /* 0x0000000a1b587220 */ /* 0x080fe20000400000 */
[-C--:B------:R-:W-:Y:S01]  /*49a0*/  FMUL R30, R30, R10.reuse ;  /* 0x0000000a1e1e7220 */ /* 0x080fe20000400000 */
[-C--:B------:R-:W-:Y:S01]  /*49b0*/  FMUL R90, R31, R10.reuse ;  /* 0x0000000a1f5a7220 */ /* 0x080fe20000400000 */
[----:B------:R-:W-:Y:S01]  /*49c0*/  ISETP.NE.AND.EX P0, PT, RZ, UR5, PT, P0 ;  /* 0x00000005ff007c0c */ /* 0x000fe2000bf05300 */
        /* <DEDUP_REMOVED lines=28> */
[----:B------:R-:W-:Y:S06]  /*4b90*/  @P0 BRA `(.L_x_48) ;  /* 0x0000000000200947 */ /* 0x000fec0003800000 */
[----:B------:R-:W-:Y:S02]  /*4ba0*/  ULDC.64 UR4, c[0x0][0x728] ;  /* 0x0001ca0000047ab9 */ /* 0x000fe40000000a00 */
[----:B------:R-:W-:-:S04]  /*4bb0*/  ISETP.NE.U32.AND P0, PT, RZ, UR4, PT ;  /* 0x00000004ff007c0c */ /* 0x000fc8000bf05070 */
[----:B------:R-:W-:-:S13]  /*4bc0*/  ISETP.NE.AND.EX P0, PT, RZ, UR5, PT, P0 ;  /* 0x00000005ff007c0c */ /* 0x000fda000bf05300 */
[----:B------:R-:W-:Y:S05]  /*4bd0*/  @!P0 BRA `(.L_x_49) ;  /* 0x00000000000c8947 */ /* 0x000fea0003800000 */
[----:B-12---:R-:W1:Y:S02]  /*4be0*/  LDC.64 R2, c[0x0][0x728] ;  /* 0x0001ca00ff027b82 */ /* 0x006e640000000a00 */
[----:B-1----:R4:W5:Y:S01]  /*4bf0*/  LDG.E R2, desc[UR8][R2.64] ;  /* 0x0000000802027981 */ /* 0x002962000c1e1900 */
[----:B------:R-:W-:Y:S05]  /*4c00*/  BRA `(.L_x_48) ;  /* 0x0000000000047947 */ /* 0x000fea0003800000 */
.L_x_49:
[----:B--2---:R-:W3:Y:S02]  /*4c10*/  LDC R2, c[0x0][0x720] ;  /* 0x0001c800ff027b82 */ /* 0x004ee40000000800 */
.L_x_48:
[----:B-1----:R-:W-:Y:S02]  /*4c20*/  MOV R0, RZ ;  /* 0x000000ff00007202 */ /* 0x002fe40000000f00 */
[----:B---3-5:R-:W-:Y:S02]  /*4c30*/  MOV R47, R2 ;  /* 0x00000002002f7202 */ /* 0x028fe40000000f00 */
[----:B------:R-:W-:-:S13]  /*4c40*/  LOP3.LUT P0, RZ, R0, 0x1bf, RZ, 0xc0, !PT ;  /* 0x000001bf00ff7812 */ /* 0x000fda000780c0ff */
[----:B------:R-:W-:Y:S05]  /*4c50*/  @!P0 BRA `(.L_x_50) ;  /* 0x0000000000408947 */ /* 0x000fea0003800000 */
[----:B------:R-:W-:Y:S01]  /*4c60*/  MOV R0, 0x0 ;  /* 0x0000000000007802 */ /* 0x000fe20000000f00 */
[----:B------:R-:W-:Y:S01]  /*4c70*/  ULDC.64 UR4, c[0x4][0x70] ;  /* 0x01001c0000047ab9 */ /* 0x000fe20000000a00 */
[----:B------:R-:W-:Y:S01]  /*4c80*/  ULDC.64 UR6, c[0x4][0x8] ;  /* 0x0100020000067ab9 */ /* 0x000fe20000000a00 */
[----:B------:R-:W-:Y:S01]  /*4c90*/  MOV R4, UR4 ;  /* 0x0000000400047c02 */ /* 0x000fe20008000f00 */
[----:B--2-4-:R1:W2:Y:S01]  /*4ca0*/  LDC.64 R2, c[0x4][R0] ;  /* 0x0100000000027b82 */ /* 0x0142a20000000a00 */
[----:B------:R-:W-:Y:S01]  /*4cb0*/  IMAD.U32 R5, RZ, RZ, UR5 ;  /* 0x00000005ff057e24 */ /* 0x000fe2000f8e00ff */
[----:B------:R-:W-:Y:S01]  /*4cc0*/  ULDC.64 UR4, c[0x4][0x78] ;  /* 0x01001e0000047ab9 */ /* 0x000fe20000000a00 */
[----:B------:R-:W-:Y:S02]  /*4cd0*/  MOV R10, UR6 ;  /* 0x00000006000a7c02 */ /* 0x000fe40008000f00 */
[----:B------:R-:W-:Y:S02]  /*4ce0*/  MOV R6, UR4 ;  /* 0x0000000400067c02 */ /* 0x000fe40008000f00 */
[----:B------:R-:W-:-:S02]  /*4cf0*/  MOV R7, UR5 ;  /* 0x0000000500077c02 */ /* 0x000fc40008000f00 */
[----:B------:R-:W-:Y:S02]  /*4d00*/  MOV R11, UR7 ;  /* 0x00000007000b7c02 */ /* 0x000fe40008000f00 */
[----:B------:R-:W-:Y:S02]  /*4d10*/  MOV R8, 0x70 ;  /* 0x0000007000087802 */ /* 0x000fe40000000f00 */
[----:B------:R-:W-:Y:S02]  /*4d20*/  MOV R12, 0x1 ;  /* 0x00000001000c7802 */ /* 0x000fe40000000f00 */
[----:B-1----:R-:W-:-:S07]  /*4d30*/  MOV R13, RZ ;  /* 0x000000ff000d7202 */ /* 0x002fce0000000f00 */
[----:B------:R-:W-:-:S07]  /*4d40*/  LEPC R20, `(.L_x_50) ;  /* 0x000000001014794e */ /* 0x000fce0000000000 */
[----:B--2---:R-:W-:Y:S05]  /*4d50*/  CALL.ABS.NOINC R2 ;  /* 0x0000000002007343 */ /* 0x004fea0003c00000 */
.L_x_50:
[----:B------:R-:W-:Y:S01]  /*4d60*/  UIADD3 UR4, UR36, -0x1, URZ ;  /* 0xffffffff24047890 */ /* 0x000fe2000fffe03f */
[----:B------:R-:W-:-:S05]  /*4d70*/  MOV R18, UR37 ;  /* 0x0000002500127c02 */ /* 0x000fca0008000f00 */
[----:B--2-4-:R-:W-:-:S05]  /*4d80*/  MOV R3, UR4 ;  /* 0x0000000400037c02 */ /* 0x014fca0008000f00 */
[----:B------:R-:W-:-:S05]  /*4d90*/  IMAD R18, R3, 0x2200, R18 ;  /* 0x0000220003127824 */ /* 0x000fca00078e0212 */
[----:B------:R-:W-:-:S13]  /*4da0*/  LOP3.LUT P0, RZ, R18, 0x1b0, RZ, 0xc0, !PT ;  /* 0x000001b012ff7812 */ /* 0x000fda000780c0ff */
[----:B------:R-:W-:Y:S05]  /*4db0*/  @!P0 BRA `(.L_x_51) ;  /* 0x0000000000408947 */ /* 0x000fea0003800000 */
[----:B------:R-:W-:Y:S01]  /*4dc0*/  MOV R0, 0x0 ;  /* 0x0000000000007802 */ /* 0x000fe20000000f00 */
[----:B------:R-:W-:Y:S01]  /*4dd0*/  ULDC.64 UR4, c[0x4][0x70] ;  /* 0x01001c0000047ab9 */ /* 0x000fe20000000a00 */
[----:B------:R-:W-:Y:S01]  /*4de0*/  ULDC.64 UR6, c[0x4][0x78] ;  /* 0x01001e0000067ab9 */ /* 0x000fe20000000a00 */
[----:B------:R-:W-:Y:S01]  /*4df0*/  MOV R4, UR4 ;  /* 0x0000000400047c02 */ /* 0x000fe20008000f00 */
[----:B------:R1:W2:Y:S01]  /*4e00*/  LDC.64 R2, c[0x4][R0] ;  /* 0x0100000000027b82 */ /* 0x0002a20000000a00 */
[----:B------:R-:W-:Y:S01]  /*4e10*/  MOV R5, UR5 ;  /* 0x0000000500057c02 */ /* 0x000fe20008000f00 */
        /* <DEDUP_REMOVED lines=10> */
.L_x_51:
[----:B------:R-:W1:Y:S01]  /*4ec0*/  S2R R5, SR_TID.X ;  /* 0x0000000000057919 */ /* 0x000e620000002100 */
[----:B------:R-:W-:Y:S01]  /*4ed0*/  ULDC.64 UR4, c[0x0][0x730] ;  /* 0x0001cc0000047ab9 */ /* 0x000fe20000000a00 */
[----:B------:R-:W-:Y:S02]  /*4ee0*/  IADD3 R16, R16, 0x1f, RZ ;  /* 0x0000001f10107810 */ /* 0x000fe40007ffe0ff */
[----:B------:R-:W-:Y:S02]  /*4ef0*/  ISETP.NE.U32.AND P0, PT, RZ, UR4, PT ;  /* 0x00000004ff007c0c */ /* 0x000fe4000bf05070 */
[----:B------:R-:W-:Y:S02]  /*4f00*/  ISETP.GT.U32.AND P1, PT, R16, 0x3e, PT ;  /* 0x0000003e1000780c */ /* 0x000fe40003f24070 */
[----:B------:R-:W-:-:S13]  /*4f10*/  ISETP.NE.AND.EX P0, PT, RZ, UR5, PT, P0 ;  /* 0x00000005ff007c0c */ /* 0x000fda000bf05300 */
[----:B------:R-:W2:Y:S01]  /*4f20*/  @P0 LDC R47, c[0x0][0x720] ;  /* 0x0001c800ff2f0b82 */ /* 0x000ea20000000800 */
[C---:B-1----:R-:W-:Y:S02]  /*4f30*/  SHF.L.U32 R0, R5.reuse, 0x5, RZ ;  /* 0x0000000505007819 */ /* 0x042fe400000006ff */
[----:B------:R-:W-:Y:S02]  /*4f40*/  SHF.R.U32.HI R3, RZ, 0x1, R5 ;  /* 0x00000001ff037819 */ /* 0x000fe40000011605 */
[C---:B------:R-:W-:Y:S02]  /*4f50*/  LOP3.LUT R2, R0.reuse, 0xc0, RZ, 0xc0, !PT ;  /* 0x000000c000027812 */ /* 0x040fe400078ec0ff */
[----:B------:R-:W-:Y:S02]  /*4f60*/  LOP3.LUT R4, R0, 0x20, RZ, 0xc0, !PT ;  /* 0x0000002000047812 */ /* 0x000fe400078ec0ff */
[----:B------:R-:W-:Y:S01]  /*4f70*/  LOP3.LUT R2, R2, 0x8, R3, 0xf8, !PT ;  /* 0x0000000802027812 */ /* 0x000fe200078ef803 */
[----:B------:R-:W-:Y:S01]  /*4f80*/  IMAD.SHL.U32 R3, R5, 0x4, RZ ;  /* 0x0000000405037824 */ /* 0x000fe200078e00ff */
[----:B------:R-:W-:-:S02]  /*4f90*/  LEA R4, R17, R4, 0x9 ;  /* 0x0000000411047211 */ /* 0x000fc400078e48ff */
[----:B------:R-:W-:Y:S01]  /*4fa0*/  LOP3.LUT R0, R0, 0x100, RZ, 0xc0, !PT ;  /* 0x0000010000007812 */ /* 0x000fe200078ec0ff */
[-C--:B--2---:R-:W-:Y:S01]  /*4fb0*/  FMUL R7, R88, R47.reuse ;  /* 0x0000002f58077220 */ /* 0x084fe20000400000 */
[----:B------:R-:W-:Y:S01]  /*4fc0*/  LOP3.LUT R3, R2, 0x18, R3, 0x78, !PT ;  /* 0x0000001802037812 */ /* 0x000fe200078e7803 */
[-C--:B------:R-:W-:Y:S01]  /*4fd0*/  FMUL R2, R30, R47.reuse ;  /* 0x0000002f1e027220 */ /* 0x080fe20000400000 */
[----:B------:R-:W-:Y:S01]  /*4fe0*/  LOP3.LUT P0, RZ, R5, 0x4, RZ, 0xc0, !PT ;  /* 0x0000000405ff7812 */ /* 0x000fe2000780c0ff */
[-C--:B------:R-:W-:Y:S01]  /*4ff0*/  FMUL R5, R22, R47.reuse ;  /* 0x0000002f16057220 */ /* 0x080fe20000400000 */
[----:B------:R-:W-:Y:S01]  /*5000*/  IADD3 R3, R3, R4, R0 ;  /* 0x0000000403037210 */ /* 0x000fe20007ffe000 */
[-C--:B------:R-:W-:Y:S01]  /*5010*/  FMUL R4, R24, R47.reuse ;  /* 0x0000002f18047220 */ /* 0x080fe20000400000 */
[-C--:B------:R-:W-:Y:S01]  /*5020*/  FMUL R0, R26, R47.reuse ;  /* 0x0000002f1a007220 */ /* 0x080fe20000400000 */
[-C--:B------:R-:W-:Y:S01]  /*5030*/  FMUL R9, R90, R47.reuse ;  /* 0x0000002f5a097220 */ /* 0x080fe20000400000 */
[-C--:B------:R-:W-:Y:S01]  /*5040*/  FMUL R10, R34, R47.reuse ;  /* 0x0000002f220a7220 */ /* 0x080fe20000400000 */
[-C--:B------:R-:W-:Y:S01]  /*5050*/  FMUL R11, R92, R47.reuse ;  /* 0x0000002f5c0b7220 */ /* 0x080fe20000400000 */
[-C--:B------:R-:W-:Y:S01]  /*5060*/  FMUL R12, R38, R47.reuse ;  /* 0x0000002f260c7220 */ /* 0x080fe20000400000 */
[-C--:B------:R-:W-:Y:S01]  /*5070*/  FMUL R13, R94, R47.reuse ;  /* 0x0000002f5e0d7220 */ /* 0x080fe20000400000 */
[----:B------:R-:W-:Y:S01]  /*5080*/  F2FP.BF16.F32.PACK_AB R4, R5, R4 ;  /* 0x000000040504723e */ /* 0x000fe200000010ff */
        /* <DEDUP_REMOVED lines=8> */
[----:B------:R-:W-:Y:S01]  /*5110*/  MOV R0, 0x10 ;  /* 0x0000001000007802 */ /* 0x000fe20000000f00 */
[-C--:B------:R-:W-:Y:S01]  /*5120*/  FMUL R41, R41, R47.reuse ;  /* 0x0000002f29297220 */ /* 0x080fe20000400000 */
[----:B------:R-:W-:Y:S01]  /*5130*/  LEA R3, R3, R18, 0x1 ;  /* 0x0000001203037211 */ /* 0x000fe200078e08ff */
[-C--:B------:R-:W-:Y:S01]  /*5140*/  FMUL R40, R40, R47.reuse ;  /* 0x0000002f28287220 */ /* 0x080fe20000400000 */
[----:B------:R-:W-:Y:S01]  /*5150*/  F2FP.BF16.F32.PACK_AB R7, R9, R2 ;  /* 0x000000020907723e */ /* 0x000fe200000010ff */
        /* <DEDUP_REMOVED lines=46> */
[----:B------:R-:W-:Y:S01]  /*5440*/  FMUL R47, R86, R47 ;  /* 0x0000002f562f7220 */ /* 0x000fe20000400000 */
[----:B------:R-:W-:-:S02]  /*5450*/  F2FP.BF16.F32.PACK_AB R6, R29, R6 ;  /* 0x000000061d06723e */ /* 0x000fc400000010ff */
[----:B------:R-:W-:Y:S02]  /*5460*/  F2FP.BF16.F32.PACK_AB R8, R33, R8 ;  /* 0x000000082108723e */ /* 0x000fe400000010ff */
[----:B------:R-:W-:Y:S02]  /*5470*/  F2FP.BF16.F32.PACK_AB R10, R37, R36 ;  /* 0x00000024250a723e */ /* 0x000fe400000010ff */
[----:B------:R-:W-:Y:S02]  /*5480*/  SEL R0, R0, 0xfffffff0, !P0 ;  /* 0xfffffff000007807 */ /* 0x000fe40004000000 */
[----:B------:R-:W-:Y:S01]  /*5490*/  IADD3 R13, R3, 0x1000, RZ ;  /* 0x00001000030d7810 */ /* 0x000fe20007ffe0ff */
[----:B------:R-:W-:Y:S06]  /*54a0*/  @P1 BRA `(.L_x_52) ;  /* 0x0000000000041947 */ /* 0x000fec0003800000 */
[----:B------:R-:W-:-:S04]  /*54b0*/  DEPBAR.LE SB0, 0x1 ;  /* 0x000080400000791a */ /* 0x000fc80000000000 */
.L_x_52:
[----:B------:R-:W-:Y:S05]  /*54c0*/  WARPSYNC.ALL ;  /* 0x0000000000007948 */ /* 0x000fea0003800000 */
[----:B------:R-:W-:Y:S01]  /*54d0*/  BAR.SYNC.DEFER_BLOCKING 0x1, 0x80 ;  /* 0x0042000000007b1d */ /* 0x000fe20000010000 */
[C---:B------:R-:W-:Y:S02]  /*54e0*/  LEA R13, R0.reuse, R13, 0x1 ;  /* 0x0000000d000d7211 */ /* 0x040fe400078e08ff */
[----:B------:R-:W-:Y:S02]  /*54f0*/  LEA R0, R0, R3, 0x1 ;  /* 0x0000000300007211 */ /* 0x000fe400078e08ff */
[----:B------:R-:W-:Y:S01]  /*5500*/  F2FP.BF16.F32.PACK_AB R48, R49, R48 ;  /* 0x000000303130723e */ /* 0x000fe200000010ff */
[----:B------:R-:W-:Y:S01]  /*5510*/  BSSY B0, `(.L_x_53) ;  /* 0x000001c000007945 */ /* 0x000fe20003800000 */
[----:B------:R-:W-:-:S02]  /*5520*/  F2FP.BF16.F32.PACK_AB R88, R41, R40 ;  /* 0x000000282958723e */ /* 0x000fc400000010ff */
[----:B------:R-:W-:Y:S02]  /*5530*/  F2FP.BF16.F32.PACK_AB R89, R14, R15 ;  /* 0x0000000f0e59723e */ /* 0x000fe400000010ff */
[----:B------:R-:W-:Y:S02]  /*5540*/  F2FP.BF16.F32.PACK_AB R90, R45, R44 ;  /* 0x0000002c2d5a723e */ /* 0x000fe400000010ff */
[----:B------:R-:W-:Y:S02]  /*5550*/  F2FP.BF16.F32.PACK_AB R91, R16, R17 ;  /* 0x00000011105b723e */ /* 0x000fe400000010ff */
[----:B------:R-:W-:Y:S02]  /*5560*/  F2FP.BF16.F32.PACK_AB R49, R19, R20 ;  /* 0x000000141331723e */ /* 0x000fe400000010ff */
[----:B------:R-:W-:Y:S02]  /*5570*/  F2FP.BF16.F32.PACK_AB R50, R53, R52 ;  /* 0x000000343532723e */ /* 0x000fe400000010ff */
[----:B------:R-:W-:Y:S01]  /*5580*/  F2FP.BF16.F32.PACK_AB R51, R21, R22 ;  /* 0x000000161533723e */ /* 0x000fe200000010ff */
[----:B------:R1:W-:Y:S04]  /*5590*/  STSM.16.M88.4 [R3], R4 ;  /* 0x0000000403007844 */ /* 0x0003e80000000200 */
[----:B------:R1:W-:Y:S01]  /*55a0*/  STSM.16.M88.4 [R0], R8 ;  /* 0x0000000800007844 */ /* 0x0003e20000000200 */
[----:B------:R-:W-:Y:S01]  /*55b0*/  @!PT LDS RZ, [RZ] ;  /* 0x00000000fffff984 */ /* 0x000fe20000000800 */
[----:B------:R-:W-:Y:S01]  /*55c0*/  @!PT LDS RZ, [RZ] ;  /* 0x00000000fffff984 */ /* 0x000fe20000000800 */
[----:B------:R-:W-:Y:S01]  /*55d0*/  @!PT LDS RZ, [RZ] ;  /* 0x00000000fffff984 */ /* 0x000fe20000000800 */
[----:B------:R-:W-:Y:S01]  /*55e0*/  @!PT LDS RZ, [RZ] ;  /* 0x00000000fffff984 */ /* 0x000fe20000000800 */
[----:B------:R2:W-:Y:S06]  /*55f0*/  MEMBAR.ALL.CTA ;  /* 0x0000000000007992 */ /* 0x0005ec0000008000 */
[----:B--2---:R-:W2:Y:S02]  /*5600*/  FENCE.VIEW.ASYNC.S ;  /* 0x00000000000073c6 */ /* 0x004ea40000000000 */
[----:B--2---:R-:W-:Y:S06]  /*5610*/  BAR.SYNC.DEFER_BLOCKING 0x1, 0x80 ;  /* 0x0042000000007b1d */ /* 0x004fec0000010000 */
[----:B------:R-:W-:Y:S05]  /*5620*/  @P1 BRA `(.L_x_54) ;  /* 0x0000000000281947 */ /* 0x000fea0003800000 */
[----:B------:R-:W-:Y:S01]  /*5630*/  S2UR UR44, SR_CTAID.Z ;  /* 0x00000000002c79c3 */ /* 0x000fe20000002700 */
[----:B------:R-:W-:Y:S01]  /*5640*/  ULDC.64 UR4, c[0x0][0x198] ;  /* 0x0000660000047ab9 */ /* 0x000fe20000000a00 */
[----:B------:R-:W-:Y:S01]  /*5650*/  R2UR UR40, R18 ;  /* 0x00000000122872ca */ /* 0x000fe200000e0000 */
[----:B------:R-:W-:Y:S01]  /*5660*/  UIADD3 UR4, UP0, UR4, 0x670, URZ ;  /* 0x0000067004047890 */ /* 0x000fe2000ff1e03f */
[----:B------:R-:W-:-:S03]  /*5670*/  UMOV UR41, URZ ;  /* 0x0000003f00297c82 */ /* 0x000fc60008000000 */
[----:B------:R-:W-:Y:S01]  /*5680*/  UIADD3.X UR5, URZ, UR5, URZ, UP0, !UPT ;  /* 0x000000053f057290 */ /* 0x000fe200087fe43f */
[----:B------:R-:W2:Y:S08]  /*5690*/  S2UR UR43, SR_CTAID.Y ;  /* 0x00000000002b79c3 */ /* 0x000eb00000002600 */
[----:B--2---:R2:W-:Y:S01]  /*56a0*/  UTMASTG.4D [UR40], [UR4] ;  /* 0x00000028040073b5 */ /* 0x0045e20008018000 */
[----:B------:R0:W-:Y:S01]  /*56b0*/  UTMACMDFLUSH ;  /* 0x00000000000079b7 */ /* 0x0001e20000000000 */
[----:B--2---:R-:W-:-:S04]  /*56c0*/  DEPBAR.LE SB0, 0x1 ;  /* 0x000080400000791a */ /* 0x004fc80000000000 */
.L_x_54:
[----:B------:R-:W-:Y:S05]  /*56d0*/  BSYNC B0 ;  /* 0x0000000000007941 */ /* 0x000fea0003800000 */
.L_x_53:
[----:B------:R-:W-:Y:S01]  /*56e0*/  BAR.SYNC.DEFER_BLOCKING 0x1, 0x80 ;  /* 0x0042000000007b1d */ /* 0x000fe20000010000 */
[----:B------:R-:W-:Y:S02]  /*56f0*/  F2FP.BF16.F32.PACK_AB R56, R57, R56 ;  /* 0x000000383938723e */ /* 0x000fe400000010ff */
[----:B------:R-:W-:Y:S02]  /*5700*/  F2FP.BF16.F32.PACK_AB R64, R65, R64 ;  /* 0x000000404140723e */ /* 0x000fe400000010ff */
[----:B------:R-:W-:Y:S01]  /*5710*/  F2FP.BF16.F32.PACK_AB R57, R23, R24 ;  /* 0x000000181739723e */ /* 0x000fe200000010ff */
[----:B------:R-:W-:Y:S01]  /*5720*/  BSSY B0, `(.L_x_55) ;  /* 0x000001b000007945 */ /* 0x000fe20003800000 */
[----:B------:R-:W-:Y:S02]  /*5730*/  F2FP.BF16.F32.PACK_AB R58, R61, R60 ;  /* 0x0000003c3d3a723e */ /* 0x000fe400000010ff */
[----:B------:R-:W-:Y:S02]  /*5740*/  F2FP.BF16.F32.PACK_AB R59, R25, R26 ;  /* 0x0000001a193b723e */ /* 0x000fe400000010ff */
[----:B------:R-:W-:-:S02]  /*5750*/  F2FP.BF16.F32.PACK_AB R65, R27, R28 ;  /* 0x0000001c1b41723e */ /* 0x000fc400000010ff */
[----:B------:R-:W-:Y:S02]  /*5760*/  F2FP.BF16.F32.PACK_AB R66, R69, R68 ;  /* 0x000000444542723e */ /* 0x000fe400000010ff */
[----:B------:R-:W-:Y:S01]  /*5770*/  F2FP.BF16.F32.PACK_AB R67, R30, R31 ;  /* 0x0000001f1e43723e */ /* 0x000fe200000010ff */
[----:B------:R2:W-:Y:S04]  /*5780*/  STSM.16.M88.4 [R3+0x1000], R88 ;  /* 0x0010005803007844 */ /* 0x0005e80000000200 */
[----:B------:R2:W-:Y:S01]  /*5790*/  STSM.16.M88.4 [R0+0x1000], R48 ;  /* 0x0010003000007844 */ /* 0x0005e20000000200 */
[----:B------:R-:W-:Y:S01]  /*57a0*/  @!PT LDS RZ, [RZ] ;  /* 0x00000000fffff984 */ /* 0x000fe20000000800 */
[----:B------:R-:W-:Y:S01]  /*57b0*/  @!PT LDS RZ, [RZ] ;  /* 0x00000000fffff984 */ /* 0x000fe20000000800 */
[----:B------:R-:W-:Y:S01]  /*57c0*/  @!PT LDS RZ, [RZ] ;  /* 0x00000000fffff984 */ /* 0x000fe20000000800 */
[----:B------:R-:W-:Y:S01]  /*57d0*/  @!PT LDS RZ, [RZ] ;  /* 0x00000000fffff984 */ /* 0x000fe20000000800 */
[----:B------:R3:W-:Y:S06]  /*57e0*/  MEMBAR.ALL.CTA ;  /* 0x0000000000007992 */ /* 0x0007ec0000008000 */
[----:B---3--:R-:W3:Y:S02]  /*57f0*/  FENCE.VIEW.ASYNC.S ;  /* 0x00000000000073c6 */ /* 0x008ee40000000000 */
[----:B---3--:R-:W-:Y:S06]  /*5800*/  BAR.SYNC.DEFER_BLOCKING 0x1, 0x80 ;  /* 0x0042000000007b1d */ /* 0x008fec0000010000 */
[----:B------:R-:W-:Y:S05]  /*5810*/  @P1 BRA `(.L_x_56) ;  /* 0x00000000002c1947 */ /* 0x000fea0003800000 */
[----:B------:R-:W-:Y:S01]  /*5820*/  S2UR UR44, SR_CTAID.Z ;  /* 0x00000000002c79c3 */ /* 0x000fe20000002700 */
[----:B------:R-:W-:Y:S01]  /*5830*/  R2UR UR40, R18 ;  /* 0x00000000122872ca */ /* 0x000fe200000e0000 */
[----:B------:R-:W-:Y:S01]  /*5840*/  ULDC.64 UR4, c[0x0][0x198] ;  /* 0x0000660000047ab9 */ /* 0x000fe20000000a00 */
[----:B------:R-:W-:Y:S01]  /*5850*/  UMOV UR41, 0x20 ;  /* 0x0000002000297882 */ /* 0x000fe20000000000 */
[----:B------:R-:W-:-:S04]  /*5860*/  UIADD3 UR4, UP0, UR4, 0x670, URZ ;  /* 0x0000067004047890 */ /* 0x000fc8000ff1e03f */
[----:B------:R-:W3:Y:S01]  /*5870*/  S2UR UR43, SR_CTAID.Y ;  /* 0x00000000002b79c3 */ /* 0x000ee20000002600 */
[----:B------:R-:W-:-:S05]  /*5880*/  UIADD3.X UR5, URZ, UR5, URZ, UP0, !UPT ;  /* 0x000000053f057290 */ /* 0x000fca00087fe43f */
[----:B------:R-:W-:-:S09]  /*5890*/  UIADD3 UR40, UR40, 0x1000, URZ ;  /* 0x0000100028287890 */ /* 0x000fd2000fffe03f */
[----:B---3--:R3:W-:Y:S01]  /*58a0*/  UTMASTG.4D [UR40], [UR4] ;  /* 0x00000028040073b5 */ /* 0x0087e20008018000 */
[----:B------:R0:W-:Y:S01]  /*58b0*/  UTMACMDFLUSH ;  /* 0x00000000000079b7 */ /* 0x0001e20000000000 */
[----:B---3--:R-:W-:-:S04]  /*58c0*/  DEPBAR.LE SB0, 0x1 ;  /* 0x000080400000791a */ /* 0x008fc80000000000 */
.L_x_56:
[----:B------:R-:W-:Y:S05]  /*58d0*/  BSYNC B0 ;  /* 0x0000000000007941 */ /* 0x000fea0003800000 */
.L_x_55:
        /* <DEDUP_REMOVED lines=17> */
[----:B----4-:R-:W4:Y:S02]  /*59f0*/  FENCE.VIEW.ASYNC.S ;  /* 0x00000000000073c6 */ /* 0x010f240000000000 */
[----:B----4-:R-:W-:Y:S06]  /*5a00*/  BAR.SYNC.DEFER_BLOCKING 0x1, 0x80 ;  /* 0x0042000000007b1d */ /* 0x010fec0000010000 */
[----:B------:R-:W-:Y:S05]  /*5a10*/  @P1 BRA `(.L_x_58) ;  /* 0x00000000002c1947 */ /* 0x000fea0003800000 */
[----:B------:R-:W-:Y:S01]  /*5a20*/  S2UR UR12, SR_CTAID.Z ;  /* 0x00000000000c79c3 */ /* 0x000fe20000002700 */
[----:B------:R-:W-:Y:S01]  /*5a30*/  ULDC.64 UR4, c[0x0][0x198] ;  /* 0x0000660000047ab9 */ /* 0x000fe20000000a00 */
[----:B------:R-:W-:Y:S01]  /*5a40*/  R2UR UR8, R18 ;  /* 0x00000000120872ca */ /* 0x000fe200000e0000 */
[----:B------:R-:W-:Y:S01]  /*5a50*/  UIADD3 UR4, UP0, UR4, 0x670, URZ ;  /* 0x0000067004047890 */ /* 0x000fe2000ff1e03f */
[----:B------:R-:W-:Y:S01]  /*5a60*/  UMOV UR9, 0x40 ;  /* 0x0000004000097882 */ /* 0x000fe20000000000 */
[----:B------:R-:W-:Y:S02]  /*5a70*/  UMOV UR10, UR42 ;  /* 0x0000002a000a7c82 */ /* 0x000fe40008000000 */
[----:B------:R-:W-:Y:S01]  /*5a80*/  UIADD3.X UR5, URZ, UR5, URZ, UP0, !UPT ;  /* 0x000000053f057290 */ /* 0x000fe200087fe43f */
[----:B------:R-:W4:Y:S08]  /*5a90*/  S2UR UR11, SR_CTAID.Y ;  /* 0x00000000000b79c3 */ /* 0x000f300000002600 */
[----:B----4-:R4:W-:Y:S01]  /*5aa0*/  UTMASTG.4D [UR8], [UR4] ;  /* 0x00000008040073b5 */ /* 0x0109e20008018000 */
[----:B------:R0:W-:Y:S01]  /*5ab0*/  UTMACMDFLUSH ;  /* 0x00000000000079b7 */ /* 0x0001e20000000000 */
[----:B----4-:R-:W-:-:S04]  /*5ac0*/  DEPBAR.LE SB0, 0x1 ;  /* 0x000080400000791a */ /* 0x010fc80000000000 */
.L_x_58:
[----:B------:R-:W-:Y:S05]  /*5ad0*/  BSYNC B0 ;  /* 0x0000000000007941 */ /* 0x000fea0003800000 */
.L_x_57:
[----:B------:R-:W-:Y:S06]  /*5ae0*/  BAR.SYNC.DEFER_BLOCKING 0x1, 0x80 ;  /* 0x0042000000007b1d */ /* 0x000fec0000010000 */
[----:B------:R-:W-:Y:S01]  /*5af0*/  BSSY B0, `(.L_x_59) ;  /* 0x0000015000007945 */ /* 0x000fe20003800000 */
[----:B------:R4:W-:Y:S04]  /*5b00*/  STSM.16.M88.4 [R3+0x1000], R72 ;  /* 0x0010004803007844 */ /* 0x0009e80000000200 */
[----:B------:R4:W-:Y:S01]  /*5b10*/  STSM.16.M88.4 [R13], R44 ;  /* 0x0000002c0d007844 */ /* 0x0009e20000000200 */
[----:B------:R-:W-:Y:S01]  /*5b20*/  @!PT LDS RZ, [RZ] ;  /* 0x00000000fffff984 */ /* 0x000fe20000000800 */
[----:B------:R-:W-:Y:S01]  /*5b30*/  @!PT LDS RZ, [RZ] ;  /* 0x00000000fffff984 */ /* 0x000fe20000000800 */
[----:B------:R-:W-:Y:S01]  /*5b40*/  @!PT LDS RZ, [RZ] ;  /* 0x00000000fffff984 */ /* 0x000fe20000000800 */
[----:B------:R-:W-:Y:S01]  /*5b50*/  @!PT LDS RZ, [RZ] ;  /* 0x00000000fffff984 */ /* 0x000fe20000000800 */
[----:B------:R5:W-:Y:S06]  /*5b60*/  MEMBAR.ALL.CTA ;  /* 0x0000000000007992 */ /* 0x000bec0000008000 */
[----:B-----5:R-:W5:Y:S02]  /*5b70*/  FENCE.VIEW.ASYNC.S ;  /* 0x00000000000073c6 */ /* 0x020f640000000000 */
[----:B-----5:R-:W-:Y:S06]  /*5b80*/  BAR.SYNC.DEFER_BLOCKING 0x1, 0x80 ;  /* 0x0042000000007b1d */ /* 0x020fec0000010000 */
[----:B------:R-:W-:Y:S05]  /*5b90*/  @P1 BRA `(.L_x_60) ;  /* 0x0000000000281947 */ /* 0x000fea0003800000 */
[----:B------:R-:W-:Y:S01]  /*5ba0*/  S2UR UR44, SR_CTAID.Z ;  /* 0x00000000002c79c3 */ /* 0x000fe20000002700 */
[----:B------:R-:W-:Y:S01]  /*5bb0*/  R2UR UR40, R18 ;  /* 0x00000000122872ca */ /* 0x000fe200000e0000 */
[----:B------:R-:W-:Y:S01]  /*5bc0*/  ULDC.64 UR4, c[0x0][0x198] ;  /* 0x0000660000047ab9 */ /* 0x000fe20000000a00 */
[----:B------:R-:W-:Y:S01]  /*5bd0*/  UMOV UR41, 0x60 ;  /* 0x0000006000297882 */ /* 0x000fe20000000000 */
[----:B------:R-:W-:-:S04]  /*5be0*/  UIADD3 UR4, UP0, UR4, 0x670, URZ ;  /* 0x0000067004047890 */ /* 0x000fc8000ff1e03f */
[----:B------:R-:W5:Y:S01]  /*5bf0*/  S2UR UR43, SR_CTAID.Y ;  /* 0x00000000002b79c3 */ /* 0x000f620000002600 */
[----:B------:R-:W-:-:S05]  /*5c00*/  UIADD3.X UR5, URZ, UR5, URZ, UP0, !UPT ;  /* 0x000000053f057290 */ /* 0x000fca00087fe43f */
[----:B------:R-:W-:-:S09]  /*5c10*/  UIADD3 UR40, UR40, 0x1000, URZ ;  /* 0x0000100028287890 */ /* 0x000fd2000fffe03f */
[----:B-----5:R1:W-:Y:S02]  /*5c20*/  UTMASTG.4D [UR40], [UR4] ;  /* 0x00000028040073b5 */ /* 0x0203e40008018000 */
[----:B-1----:R0:W-:Y:S02]  /*5c30*/  UTMACMDFLUSH ;  /* 0x00000000000079b7 */ /* 0x0021e40000000000 */
.L_x_60:
[----:B------:R-:W-:Y:S05]  /*5c40*/  BSYNC B0 ;  /* 0x0000000000007941 */ /* 0x000fea0003800000 */
.L_x_59:
[----:B------:R-:W-:Y:S01]  /*5c50*/  UIADD3 UR36, UR36, -0x1, URZ ;  /* 0xffffffff24247890 */ /* 0x000fe2000fffe03f */
[----:B------:R-:W-:-:S04]  /*5c60*/  DEPBAR.LE SB0, 0x0 ;  /* 0x000080000000791a */ /* 0x000fc80000000000 */
[----:B------:R-:W-:-:S04]  /*5c70*/  USHF.L.U32 UR4, UR36, 0x3, URZ ;  /* 0x0000000324047899 */ /* 0x000fc8000800063f */
[----:B------:R-:W-:-:S04]  /*5c80*/  ULOP3.LUT UR4, UR4, 0x8, URZ, 0xe2, !UPT ;  /* 0x0000000804047892 */ /* 0x000fc8000f8ee23f */
[----:B------:R-:W-:-:S06]  /*5c90*/  ULOP3.LUT UR4, UR4, 0x18, URZ, 0x3c, !UPT ;  /* 0x0000001804047892 */ /* 0x000fcc000f8e3c3f */
[----:B-123--:R-:W-:-:S04]  /*5ca0*/  MOV R0, UR4 ;  /* 0x0000000400007c02 */ /* 0x00efc80008000f00 */
[----:B------:R-:W-:Y:S01]  /*5cb0*/  SYNCS.ARRIVE.TRANS64.A1T0 RZ, [R0+UR37+0x1c090], RZ ;  /* 0x01c090ff00ff79a7 */ /* 0x000fe20008100025 */
[----:B------:R-:W-:Y:S05]  /*5cc0*/  EXIT ;  /* 0x000000000000794d */ /* 0x000fea0003800000 */
.L_x_6:
[----:B------:R-:W-:-:S08]  /*5cd0*/  UISETP.NE.AND UP0, UPT, UR5, 0x1, UPT ;  /* 0x000000010500788c */ /* 0x000fd0000bf05270 */
[----:B------:R-:W1:-:S00]  /*5ce0*/  USETMAXREG.DEALLOC.CTAPOOL 0x18 ;  /* 0x00000018000079c8 */ /* 0x000e4000080e0500 */
[----:B------:R-:W-:-:S13]  /*5cf0*/  PLOP3.LUT P0, PT, PT, PT, UP0, 0x80, 0x0 ;  /* 0x000000000000781c */ /* 0x000fda0003f0f008 */
[----:B------:R-:W-:Y:S05]  /*5d00*/  @P0 EXIT ;  /* 0x000000000000094d */ /* 0x000fea0003800000 */
[----:B------:R-:W2:Y:S01]  /*5d10*/  S2UR UR11, SR_CTAID.X ;  /* 0x00000000000b79c3 */ /* 0x000ea20000002500 */
[----:B------:R-:W-:Y:S01]  /*5d20*/  ELECT P3, URZ, PT ;  /* 0x00000000003f782f */ /* 0x000fe20003860000 */
[----:B------:R-:W-:Y:S01]  /*5d30*/  BSSY B0, `(.L_x_61) ;  /* 0x000002e000007945 */ /* 0x000fe20003800000 */
[----:B-1----:R-:W-:Y:S02]  /*5d40*/  MOV R0, RZ ;  /* 0x000000ff00007202 */ /* 0x002fe40000000f00 */
[----:B------:R-:W-:Y:S02]  /*5d50*/  MOV R7, RZ ;  /* 0x000000ff00077202 */ /* 0x000fe40000000f00 */
[----:B------:R-:W-:Y:S01]  /*5d60*/  MOV R3, RZ ;  /* 0x000000ff00037202 */ /* 0x000fe20000000f00 */
[----:B------:R-:W1:Y:S08]  /*5d70*/  S2UR UR28, SR_CTAID.Y ;  /* 0x00000000001c79c3 */ /* 0x000e700000002600 */
[----:B------:R-:W3:Y:S01]  /*5d80*/  S2UR UR29, SR_CTAID.Z ;  /* 0x00000000001d79c3 */ /* 0x000ee20000002700 */
[----:B--2---:R-:W-:Y:S01]  /*5d90*/  USHF.L.U32 UR11, UR11, 0x7, URZ ;  /* 0x000000070b0b7899 */ /* 0x004fe2000800063f */
[----:B------:R-:W-:Y:S11]  /*5da0*/  @!P3 BRA `(.L_x_62) ;  /* 0x000000000098b947 */ /* 0x000ff60003800000 */
[----:B------:R-:W2:Y:S01]  /*5db0*/  S2R R3, SR_CgaCtaId ;  /* 0x0000000000037919 */ /* 0x000ea20000008800 */
[----:B------:R-:W-:Y:S02]  /*5dc0*/  MOV R2, 0x400 ;  /* 0x0000040000027802 */ /* 0x000fe40000000f00 */
[----:B------:R-:W-:Y:S02]  /*5dd0*/  MOV R4, 0x1 ;  /* 0x0000000100047802 */ /* 0x000fe40000000f00 */
[----:B--2---:R-:W-:Y:S02]  /*5de0*/  LEA R3, R3, R2, 0x18 ;  /* 0x0000000203037211 */ /* 0x004fe400078ec0ff */
[----:B------:R-:W-:-:S04]  /*5df0*/  SHF.L.U32 R2, R4, 0x1f, RZ ;  /* 0x0000001f04027819 */ /* 0x000fc800000006ff */
[----:B------:R-:W2:Y:S02]  /*5e00*/  SYNCS.PHASECHK.TRANS64.TRYWAIT P0, [R3+URZ+0x1c060], R2 ;  /* 0x01c06002030075a7 */ /* 0x000ea4000800017f */
[----:B--2---:R-:W-:Y:S05]  /*5e10*/  @!P0 BRA `(.L_x_63) ;  /* 0x0000001400008947 */ /* 0x004fea0003800000 */
.L_x_99:
[----:B------:R-:W-:Y:S01]  /*5e20*/  ULOP3.LUT UR5, UR4, 0x2, URZ, 0xfc, !UPT ;  /* 0x0000000204057892 */ /* 0x000fe2000f8efc3f */
[----:B--2---:R-:W-:-:S03]  /*5e30*/  @P2 MOV R2, 0x4000 ;  /* 0x0000400000022802 */ /* 0x004fc60000000f00 */
[----:B------:R-:W-:Y:S01]  /*5e40*/  UPRMT UR5, UR5, 0x9910, URZ ;  /* 0x0000991005057896 */ /* 0x000fe2000800003f */
[----:B------:R2:W-:Y:S03]  /*5e50*/  @P2 SYNCS.ARRIVE.TRANS64 RZ, [R3+URZ+0x1c050], R2 ;  /* 0x01c0500203ff29a7 */ /* 0x0005e6000800003f */
[----:B------:R-:W-:-:S06]  /*5e60*/  UISETP.NE.AND UP0, UPT, UR5, 0x2, UPT ;  /* 0x000000020500788c */ /* 0x000fcc000bf05270 */
[----:B------:R-:W-:-:S13]  /*5e70*/  PLOP3.LUT P0, PT, PT, PT, UP0, 0x80, 0x0 ;  /* 0x000000000000781c */ /* 0x000fda0003f0f008 */
[----:B--2---:R-:W-:Y:S05]  /*5e80*/  @P0 BRA `(.L_x_64) ;  /* 0x0000000000040947 */ /* 0x004fea0003800000 */
[----:B-1-3--:R-:W-:Y:S01]  /*5e90*/  BPT.TRAP 0x1 ;  /* 0x000000040000795c */ /* 0x00afe20000300000 */
.L_x_64:
[----:B------:R-:W-:-:S04]  /*5ea0*/  LOP3.LUT P0, RZ, R6, 0x1f, RZ, 0xc0, !PT ;  /* 0x0000001f06ff7812 */ /* 0x000fc8000780c0ff */
[----:B------:R-:W-:-:S13]  /*5eb0*/  PLOP3.LUT P0, PT, P0, P2, PT, 0x2a, 0x0 ;  /* 0x000000000000781c */ /* 0x000fda0000704572 */
[----:B------:R-:W-:Y:S05]  /*5ec0*/  @P0 BRA `(.L_x_65) ;  /* 0x0000000000040947 */ /* 0x000fea0003800000 */
[----:B-1-3--:R-:W-:Y:S01]  /*5ed0*/  BPT.TRAP 0x1 ;  /* 0x000000040000795c */ /* 0x00afe20000300000 */
.L_x_65:
[----:B------:R-:W-:Y:S01]  /*5ee0*/  R2UR UR8, R3 ;  /* 0x00000000030872ca */ /* 0x000fe200000e0000 */
[----:B------:R-:W-:Y:S01]  /*5ef0*/  ULDC.64 UR6, c[0x0][0x198] ;  /* 0x0000660000067ab9 */ /* 0x000fe20000000a00 */
[----:B------:R-:W-:Y:S01]  /*5f00*/  UMOV UR14, 0x0 ;  /* 0x00000000000e7882 */ /* 0x000fe20000000000 */
[----:B------:R-:W-:Y:S01]  /*5f10*/  UIADD3 UR6, UP0, UR6, 0xf0, URZ ;  /* 0x000000f006067890 */ /* 0x000fe2000ff1e03f */
[----:B------:R-:W-:Y:S01]  /*5f20*/  MOV R7, 0x40 ;  /* 0x0000004000077802 */ /* 0x000fe20000000f00 */
[----:B------:R-:W-:Y:S01]  /*5f30*/  UMOV UR15, 0x10000000 ;  /* 0x10000000000f7882 */ /* 0x000fe20000000000 */
[----:B------:R-:W-:Y:S01]  /*5f40*/  UMOV UR10, URZ ;  /* 0x0000003f000a7c82 */ /* 0x000fe20008000000 */
[----:B------:R-:W-:Y:S01]  /*5f50*/  UIADD3.X UR7, URZ, UR7, URZ, UP0, !UPT ;  /* 0x000000073f077290 */ /* 0x000fe200087fe43f */
[----:B------:R-:W-:Y:S01]  /*5f60*/  MOV R3, 0x1 ;  /* 0x0000000100037802 */ /* 0x000fe20000000f00 */
[----:B-1----:R-:W-:Y:S01]  /*5f70*/  UMOV UR12, UR28 ;  /* 0x0000001c000c7c82 */ /* 0x002fe20008000000 */
[----:B---3--:R-:W-:Y:S01]  /*5f80*/  UMOV UR13, UR29 ;  /* 0x0000001d000d7c82 */ /* 0x008fe20008000000 */
[----:B------:R-:W-:Y:S01]  /*5f90*/  UMOV UR26, 0x40 ;  /* 0x00000040001a7882 */ /* 0x000fe20000000000 */
[----:B------:R-:W-:Y:S01]  /*5fa0*/  UMOV UR27, UR11 ;  /* 0x0000000b001b7c82 */ /* 0x000fe20008000000 */
[----:B------:R-:W-:-:S02]  /*5fb0*/  UIADD3 UR9, UR8, 0x1c050, URZ ;  /* 0x0001c05008097890 */ /* 0x000fc4000fffe03f */
[----:B------:R-:W-:-:S05]  /*5fc0*/  UIADD3 UR24, UR8, 0x2000, URZ ;  /* 0x0000200008187890 */ /* 0x000fca000fffe03f */
[----:B------:R-:W-:Y:S02]  /*5fd0*/  UMOV UR25, UR9 ;  /* 0x0000000900197c82 */ /* 0x000fe40008000000 */
[----:B------:R2:W-:Y:S02]  /*5fe0*/  UTMALDG.4D [UR8], [UR6], desc[UR14] ;  /* 0x00000e08060075b4 */ /* 0x0005e40008019000 */
[----:B------:R2:W-:Y:S02]  /*5ff0*/  UTMALDG.4D [UR24], [UR6], desc[UR14] ;  /* 0x00000e18060075b4 */ /* 0x0005e40008019000 */
[----:B--2---:R-:W-:Y:S01]  /*6000*/  NOP ;  /* 0x0000000000007918 */ /* 0x004fe20000000000 */
.L_x_62:
[----:B-1-3--:R-:W-:Y:S05]  /*6010*/  BSYNC B0 ;  /* 0x0000000000007941 */ /* 0x00afea0003800000 */
.L_x_61:
[----:B------:R-:W1:Y:S01]  /*6020*/  LDC R2, c[0x0][0x28c] ;  /* 0x0000a300ff027b82 */ /* 0x000e620000000800 */
[----:B------:R-:W-:Y:S01]  /*6030*/  BSSY B0, `(.L_x_66) ;  /* 0x000002a000007945 */ /* 0x000fe20003800000 */
[----:B-1----:R-:W-:-:S13]  /*6040*/  ISETP.GT.AND P4, PT, R2, RZ, P3 ;  /* 0x000000ff0200720c */ /* 0x002fda0001f84270 */
[----:B------:R-:W-:Y:S05]  /*6050*/  @!P4 BRA `(.L_x_67) ;  /* 0x00000000009cc947 */ /* 0x000fea0003800000 */
[----:B------:R-:W1:Y:S01]  /*6060*/  S2R R5, SR_CgaCtaId ;  /* 0x0000000000057919 */ /* 0x000e620000008800 */
[----:B------:R-:W-:-:S04]  /*6070*/  MOV R0, 0x400 ;  /* 0x0000040000007802 */ /* 0x000fc80000000f00 */
[----:B-1----:R-:W-:Y:S02]  /*6080*/  LEA R0, R5, R0, 0x18 ;  /* 0x0000000005007211 */ /* 0x002fe400078ec0ff */
[----:B------:R-:W-:-:S04]  /*6090*/  MOV R5, 0x1 ;  /* 0x0000000100057802 */ /* 0x000fc80000000f00 */
[----:B------:R-:W-:-:S04]  /*60a0*/  SHF.L.U32 R5, R5, 0x1f, RZ ;  /* 0x0000001f05057819 */ /* 0x000fc800000006ff */
[----:B------:R-:W1:Y:S02]  /*60b0*/  SYNCS.PHASECHK.TRANS64.TRYWAIT P0, [R0+URZ+0x1c028], R5 ;  /* 0x01c02805000075a7 */ /* 0x000e64000800017f */
[----:B-1----:R-:W-:Y:S05]  /*60c0*/  @!P0 BRA `(.L_x_68) ;  /* 0x0000001000688947 */ /* 0x002fea0003800000 */
.L_x_100:
[----:B------:R-:W-:Y:S01]  /*60d0*/  ULOP3.LUT UR5, UR4, 0x2, URZ, 0xfc, !UPT ;  /* 0x0000000204057892 */ /* 0x000fe2000f8efc3f */
[----:B-1----:R-:W-:-:S03]  /*60e0*/  @P2 MOV R5, 0x4000 ;  /* 0x0000400000052802 */ /* 0x002fc60000000f00 */
[----:B------:R-:W-:Y:S01]  /*60f0*/  UPRMT UR5, UR5, 0x9910, URZ ;  /* 0x0000991005057896 */ /* 0x000fe2000800003f */
[----:B------:R1:W-:Y:S03]  /*6100*/  @P2 SYNCS.ARRIVE.TRANS64 RZ, [R0+URZ+0x1c000], R5 ;  /* 0x01c0000500ff29a7 */ /* 0x0003e6000800003f */
[----:B------:R-:W-:-:S06]  /*6110*/  UISETP.NE.AND UP0, UPT, UR5, 0x2, UPT ;  /* 0x000000020500788c */ /* 0x000fcc000bf05270 */
[----:B------:R-:W-:-:S13]  /*6120*/  PLOP3.LUT P0, PT, PT, PT, UP0, 0x80, 0x0 ;  /* 0x000000000000781c */ /* 0x000fda0003f0f008 */
[----:B-1----:R-:W-:Y:S05]  /*6130*/  @P0 BRA `(.L_x_69) ;  /* 0x0000000000040947 */ /* 0x002fea0003800000 */
[----:B------:R-:W-:Y:S01]  /*6140*/  BPT.TRAP 0x1 ;  /* 0x000000040000795c */ /* 0x000fe20000300000 */
.L_x_69:
[----:B------:R-:W-:-:S04]  /*6150*/  LOP3.LUT P0, RZ, R6, 0x1f, RZ, 0xc0, !PT ;  /* 0x0000001f06ff7812 */ /* 0x000fc8000780c0ff */
[----:B------:R-:W-:-:S13]  /*6160*/  PLOP3.LUT P0, PT, P0, P2, PT, 0x2a, 0x0 ;  /* 0x000000000000781c */ /* 0x000fda0000704572 */
[----:B------:R-:W-:Y:S05]  /*6170*/  @P0 BRA `(.L_x_70) ;  /* 0x0000000000040947 */ /* 0x000fea0003800000 */
[----:B------:R-:W-:Y:S01]  /*6180*/  BPT.TRAP 0x1 ;  /* 0x000000040000795c */ /* 0x000fe20000300000 */
.L_x_70:
[----:B------:R-:W-:Y:S01]  /*6190*/  R2UR UR16, R0 ;  /* 0x00000000001072ca */ /* 0x000fe200000e0000 */
[----:B------:R-:W-:Y:S01]  /*61a0*/  ULDC.64 UR6, c[0x0][0x198] ;  /* 0x0000660000067ab9 */ /* 0x000fe20000000a00 */
[----:B------:R-:W-:Y:S01]  /*61b0*/  UMOV UR27, URZ ;  /* 0x0000003f001b7c82 */ /* 0x000fe20008000000 */
[----:B------:R-:W-:Y:S01]  /*61c0*/  UIADD3 UR6, UP0, UR6, 0x1f0, URZ ;  /* 0x000001f006067890 */ /* 0x000fe2000ff1e03f */
[----:B------:R-:W-:Y:S01]  /*61d0*/  MOV R0, 0x1 ;  /* 0x0000000100007802 */ /* 0x000fe20000000f00 */
[----:B------:R-:W-:Y:S01]  /*61e0*/  UMOV UR8, 0x0 ;  /* 0x0000000000087882 */ /* 0x000fe20000000000 */
[----:B------:R-:W-:Y:S01]  /*61f0*/  UMOV UR9, 0x10000000 ;  /* 0x1000000000097882 */ /* 0x000fe20000000000 */
[----:B------:R-:W-:Y:S01]  /*6200*/  UIADD3.X UR7, URZ, UR7, URZ, UP0, !UPT ;  /* 0x000000073f077290 */ /* 0x000fe200087fe43f */
[----:B------:R-:W-:Y:S01]  /*6210*/  UMOV UR26, URZ ;  /* 0x0000003f001a7c82 */ /* 0x000fe20008000000 */
[----:B------:R-:W-:Y:S01]  /*6220*/  UMOV UR18, 0x40 ;  /* 0x0000004000127882 */ /* 0x000fe20000000000 */
[----:B------:R-:W-:Y:S01]  /*6230*/  UMOV UR20, UR28 ;  /* 0x0000001c00147c82 */ /* 0x000fe20008000000 */
[----:B------:R-:W-:-:S02]  /*6240*/  UMOV UR21, UR29 ;  /* 0x0000001d00157c82 */ /* 0x000fc40008000000 */
[----:B------:R-:W-:Y:S02]  /*6250*/  UIADD3 UR24, UR16, 0x8000, URZ ;  /* 0x0000800010187890 */ /* 0x000fe4000fffe03f */
[----:B------:R-:W-:Y:S02]  /*6260*/  UIADD3 UR25, UR16, 0x1c000, URZ ;  /* 0x0001c00010197890 */ /* 0x000fe4000fffe03f */
[----:B------:R-:W-:Y:S01]  /*6270*/  UIADD3 UR16, UR16, 0xa000, URZ ;  /* 0x0000a00010107890 */ /* 0x000fe2000fffe03f */
[----:B------:R-:W-:-:S04]  /*6280*/  UMOV UR19, UR27 ;  /* 0x0000001b00137c82 */ /* 0x000fc80008000000 */
[----:B------:R-:W-:Y:S02]  /*6290*/  UMOV UR17, UR25 ;  /* 0x0000001900117c82 */ /* 0x000fe40008000000 */
[----:B------:R1:W-:Y:S02]  /*62a0*/  UTMALDG.4D [UR24], [UR6], desc[UR8] ;  /* 0x00000818060075b4 */ /* 0x0003e40008019000 */
[----:B------:R1:W-:Y:S02]  /*62b0*/  UTMALDG.4D [UR16], [UR6], desc[UR8] ;  /* 0x00000810060075b4 */ /* 0x0003e40008019000 */
[----:B-1----:R-:W-:Y:S01]  /*62c0*/  NOP ;  /* 0x0000000000007918 */ /* 0x002fe20000000000 */
.L_x_67:
[----:B------:R-:W-:Y:S05]  /*62d0*/  BSYNC B0 ;  /* 0x0000000000007941 */ /* 0x000fea0003800000 */
.L_x_66:
[----:B------:R-:W-:Y:S04]  /*62e0*/  BSSY B0, `(.L_x_71) ;  /* 0x000002c000007945 */ /* 0x000fe80003800000 */
[----:B------:R-:W-:Y:S05]  /*62f0*/  @!P3 BRA `(.L_x_72) ;  /* 0x0000000000a8b947 */ /* 0x000fea0003800000 */
[----:B------:R-:W1:Y:S01]  /*6300*/  S2R R5, SR_CgaCtaId ;  /* 0x0000000000057919 */ /* 0x000e620000008800 */
[----:B------:R-:W-:-:S04]  /*6310*/  MOV R4, 0x400 ;  /* 0x0000040000047802 */ /* 0x000fc80000000f00 */
[----:B-1----:R-:W-:Y:S02]  /*6320*/  LEA R8, R5, R4, 0x18 ;  /* 0x0000000405087211 */ /* 0x002fe400078ec0ff */
[----:B------:R-:W-:-:S03]  /*6330*/  MOV R5, 0x1 ;  /* 0x0000000100057802 */ /* 0x000fc60000000f00 */
[----:B------:R-:W-:Y:S01]  /*6340*/  IMAD R4, R3, 0x8, R8 ;  /* 0x0000000803047824 */ /* 0x000fe200078e0208 */
[----:B------:R-:W-:-:S04]  /*6350*/  SHF.L.U32 R5, R5, 0x1f, RZ ;  /* 0x0000001f05057819 */ /* 0x000fc800000006ff */
[----:B------:R-:W1:Y:S02]  /*6360*/  SYNCS.PHASECHK.TRANS64.TRYWAIT P0, [R4+URZ+0x1c060], R5 ;  /* 0x01c06005040075a7 */ /* 0x000e64000800017f */
[----:B-1----:R-:W-:Y:S05]  /*6370*/  @!P0 BRA `(.L_x_73) ;  /* 0x0000000c00d08947 */ /* 0x002fea0003800000 */
.L_x_101:
        /* <DEDUP_REMOVED lines=8> */
.L_x_74:
[----:B------:R-:W-:-:S04]  /*6400*/  LOP3.LUT P0, RZ, R6, 0x1f, RZ, 0xc0, !PT ;  /* 0x0000001f06ff7812 */ /* 0x000fc8000780c0ff */
[----:B------:R-:W-:-:S13]  /*6410*/  PLOP3.LUT P0, PT, P0, P2, PT, 0x2a, 0x0 ;  /* 0x000000000000781c */ /* 0x000fda0000704572 */
[----:B------:R-:W-:Y:S05]  /*6420*/  @P0 BRA `(.L_x_75) ;  /* 0x0000000000040947 */ /* 0x000fea0003800000 */
[----:B------:R-:W-:Y:S01]  /*6430*/  BPT.TRAP 0x1 ;  /* 0x000000040000795c */ /* 0x000fe20000300000 */
.L_x_75:
[----:B------:R-:W-:Y:S01]  /*6440*/  R2UR UR16, R3 ;  /* 0x00000000031072ca */ /* 0x000fe200000e0000 */
[----:B------:R-:W-:Y:S01]  /*6450*/  ULDC.64 UR6, c[0x0][0x198] ;  /* 0x0000660000067ab9 */ /* 0x000fe20000000a00 */
[----:B------:R-:W-:Y:S01]  /*6460*/  R2UR UR5, R8 ;  /* 0x00000000080572ca */ /* 0x000fe200000e0000 */
[----:B------:R-:W-:Y:S01]  /*6470*/  UIADD3 UR6, UP0, UR6, 0xf0, URZ ;  /* 0x000000f006067890 */ /* 0x000fe2000ff1e03f */
[----:B------:R-:W-:Y:S01]  /*6480*/  R2UR UR19, R7 ;  /* 0x00000000071372ca */ /* 0x000fe200000e0000 */
[----:B------:R-:W-:Y:S01]  /*6490*/  UMOV UR8, 0x0 ;  /* 0x0000000000087882 */ /* 0x000fe20000000000 */
[----:B------:R-:W-:Y:S01]  /*64a0*/  R2UR UR17, R4 ;  /* 0x00000000041172ca */ /* 0x000fe200000e0000 */
[----:B------:R-:W-:Y:S01]  /*64b0*/  UIADD3.X UR7, URZ, UR7, URZ, UP0, !UPT ;  /* 0x000000073f077290 */ /* 0x000fe200087fe43f */
[----:B------:R-:W-:Y:S01]  /*64c0*/  UMOV UR9, 0x10000000 ;  /* 0x1000000000097882 */ /* 0x000fe20000000000 */
[----:B------:R-:W-:Y:S01]  /*64d0*/  UMOV UR18, URZ ;  /* 0x0000003f00127c82 */ /* 0x000fe20008000000 */
[----:B------:R-:W-:Y:S01]  /*64e0*/  UMOV UR20, UR28 ;  /* 0x0000001c00147c82 */ /* 0x000fe20008000000 */
[----:B------:R-:W-:Y:S01]  /*64f0*/  UMOV UR21, UR29 ;  /* 0x0000001d00157c82 */ /* 0x000fe20008000000 */
[----:B------:R-:W-:-:S03]  /*6500*/  UMOV UR26, 0x40 ;  /* 0x00000040001a7882 */ /* 0x000fc60000000000 */
[----:B------:R-:W-:Y:S02]  /*6510*/  ULEA UR16, UR16, UR5, 0xe ;  /* 0x0000000510107291 */ /* 0x000fe4000f8e703f */
[----:B------:R-:W-:Y:S02]  /*6520*/  UIADD3 UR19, UR11, UR19, URZ ;  /* 0x000000130b137290 */ /* 0x000fe4000fffe03f */
[----:B------:R-:W-:Y:S02]  /*6530*/  UIADD3 UR17, UR17, 0x1c050, URZ ;  /* 0x0001c05011117890 */ /* 0x000fe4000fffe03f */
[----:B------:R-:W-:-:S03]  /*6540*/  UIADD3 UR24, UR16, 0x2000, URZ ;  /* 0x0000200010187890 */ /* 0x000fc6000fffe03f */
[----:B------:R-:W-:Y:S02]  /*6550*/  UMOV UR27, UR19 ;  /* 0x00000013001b7c82 */ /* 0x000fe40008000000 */
[----:B------:R-:W-:Y:S02]  /*6560*/  UMOV UR25, UR17 ;  /* 0x0000001100197c82 */ /* 0x000fe40008000000 */
[----:B------:R1:W-:Y:S02]  /*6570*/  UTMALDG.4D [UR16], [UR6], desc[UR8] ;  /* 0x00000810060075b4 */ /* 0x0003e40008019000 */
[----:B------:R1:W-:Y:S02]  /*6580*/  UTMALDG.4D [UR24], [UR6], desc[UR8] ;  /* 0x00000818060075b4 */ /* 0x0003e40008019000 */
[----:B-1----:R-:W-:Y:S01]  /*6590*/  NOP ;  /* 0x0000000000007918 */ /* 0x002fe20000000000 */
.L_x_72:
[----:B------:R-:W-:Y:S05]  /*65a0*/  BSYNC B0 ;  /* 0x0000000000007941 */ /* 0x000fea0003800000 */
.L_x_71:
[----:B------:R-:W-:Y:S01]  /*65b0*/  BSSY B0, `(.L_x_76) ;  /* 0x000002e000007945 */ /* 0x000fe20003800000 */
[----:B------:R-:W-:-:S03]  /*65c0*/  MOV R8, RZ ;  /* 0x000000ff00087202 */ /* 0x000fc60000000f00 */
[----:B------:R-:W-:Y:S05]  /*65d0*/  @!P4 BRA `(.L_x_77) ;  /* 0x0000000000acc947 */ /* 0x000fea0003800000 */
[----:B------:R-:W1:Y:S01]  /*65e0*/  S2R R4, SR_CgaCtaId ;  /* 0x0000000000047919 */ /* 0x000e620000008800 */
[----:B------:R-:W-:-:S04]  /*65f0*/  MOV R3, 0x400 ;  /* 0x0000040000037802 */ /* 0x000fc80000000f00 */
[----:B-1----:R-:W-:Y:S02]  /*6600*/  LEA R5, R4, R3, 0x18 ;  /* 0x0000000304057211 */ /* 0x002fe400078ec0ff */
[----:B------:R-:W-:Y:S02]  /*6610*/  MOV R4, 0x1 ;  /* 0x0000000100047802 */ /* 0x000fe40000000f00 */
[----:B------:R-:W-:Y:S02]  /*6620*/  LEA R3, R0, R5, 0x3 ;  /* 0x0000000500037211 */ /* 0x000fe400078e18ff */
[----:B------:R-:W-:-:S04]  /*6630*/  SHF.L.U32 R4, R4, 0x1f, RZ ;  /* 0x0000001f04047819 */ /* 0x000fc800000006ff */
[----:B------:R-:W1:Y:S02]  /*6640*/  SYNCS.PHASECHK.TRANS64.TRYWAIT P0, [R3+URZ+0x1c028], R4 ;  /* 0x01c02804030075a7 */ /* 0x000e64000800017f */
[----:B-1----:R-:W-:Y:S05]  /*6650*/  @!P0 BRA `(.L_x_78) ;  /* 0x0000000c002c8947 */ /* 0x002fea0003800000 */
.L_x_102:
        /* <DEDUP_REMOVED lines=8> */
.L_x_79:
[----:B------:R-:W-:-:S04]  /*66e0*/  LOP3.LUT P0, RZ, R6, 0x1f, RZ, 0xc0, !PT ;  /* 0x0000001f06ff7812 */ /* 0x000fc8000780c0ff */
[----:B------:R-:W-:-:S13]  /*66f0*/  PLOP3.LUT P0, PT, P0, P2, PT, 0x2a, 0x0 ;  /* 0x000000000000781c */ /* 0x000fda0000704572 */
[----:B------:R-:W-:Y:S05]  /*6700*/  @P0 BRA `(.L_x_80) ;  /* 0x0000000000040947 */ /* 0x000fea0003800000 */
[----:B------:R-:W-:Y:S01]  /*6710*/  BPT.TRAP 0x1 ;  /* 0x000000040000795c */ /* 0x000fe20000300000 */
.L_x_80:
[C---:B------:R-:W-:Y:S01]  /*6720*/  LEA R5, R0.reuse, R5, 0xe ;  /* 0x0000000500057211 */ /* 0x040fe200078e70ff */
[----:B------:R-:W-:Y:S01]  /*6730*/  ULDC.64 UR6, c[0x0][0x198] ;  /* 0x0000660000067ab9 */ /* 0x000fe20000000a00 */
[----:B------:R-:W-:Y:S01]  /*6740*/  R2UR UR17, R3 ;  /* 0x00000000031172ca */ /* 0x000fe200000e0000 */
[----:B------:R-:W-:Y:S01]  /*6750*/  UIADD3 UR6, UP0, UR6, 0x2f0, URZ ;  /* 0x000002f006067890 */ /* 0x000fe2000ff1e03f */
[----:B------:R-:W-:Y:S01]  /*6760*/  R2UR UR24, R5 ;  /* 0x00000000051872ca */ /* 0x000fe200000e0000 */
[----:B------:R-:W-:Y:S01]  /*6770*/  UMOV UR19, URZ ;  /* 0x0000003f00137c82 */ /* 0x000fe20008000000 */
[----:B------:R-:W-:Y:S01]  /*6780*/  UMOV UR8, 0x0 ;  /* 0x0000000000087882 */ /* 0x000fe20000000000 */
[----:B------:R-:W-:Y:S01]  /*6790*/  UIADD3.X UR7, URZ, UR7, URZ, UP0, !UPT ;  /* 0x000000073f077290 */ /* 0x000fe200087fe43f */
[----:B------:R-:W-:Y:S01]  /*67a0*/  IADD3 R0, R0, 0x1, RZ ;  /* 0x0000000100007810 */ /* 0x000fe20007ffe0ff */
[----:B------:R-:W-:Y:S01]  /*67b0*/  UMOV UR9, 0x10000000 ;  /* 0x1000000000097882 */ /* 0x000fe20000000000 */
[----:B------:R-:W-:Y:S01]  /*67c0*/  UMOV UR18, URZ ;  /* 0x0000003f00127c82 */ /* 0x000fe20008000000 */
[----:B------:R-:W-:Y:S01]  /*67d0*/  UMOV UR20, UR28 ;  /* 0x0000001c00147c82 */ /* 0x000fe20008000000 */
[----:B------:R-:W-:Y:S01]  /*67e0*/  UMOV UR21, UR29 ;  /* 0x0000001d00157c82 */ /* 0x000fe20008000000 */
[----:B------:R-:W-:Y:S01]  /*67f0*/  UMOV UR26, 0x40 ;  /* 0x00000040001a7882 */ /* 0x000fe20000000000 */
[----:B------:R-:W-:Y:S01]  /*6800*/  UMOV UR27, UR19 ;  /* 0x00000013001b7c82 */ /* 0x000fe20008000000 */
[----:B------:R-:W-:Y:S01]  /*6810*/  UIADD3 UR17, UR17, 0x1c000, URZ ;  /* 0x0001c00011117890 */ /* 0x000fe2000fffe03f */
[----:B------:R-:W-:Y:S01]  /*6820*/  MOV R8, 0x1 ;  /* 0x0000000100087802 */ /* 0x000fe20000000f00 */
[----:B------:R-:W-:-:S02]  /*6830*/  UIADD3 UR16, UR24, 0x8000, URZ ;  /* 0x0000800018107890 */ /* 0x000fc4000fffe03f */
[----:B------:R-:W-:-:S03]  /*6840*/  UIADD3 UR24, UR24, 0xa000, URZ ;  /* 0x0000a00018187890 */ /* 0x000fc6000fffe03f */
[----:B------:R-:W-:-:S04]  /*6850*/  UMOV UR25, UR17 ;  /* 0x0000001100197c82 */ /* 0x000fc80008000000 */
[----:B------:R1:W-:Y:S02]  /*6860*/  UTMALDG.4D [UR16], [UR6], desc[UR8] ;  /* 0x00000810060075b4 */ /* 0x0003e40008019000 */
[----:B------:R1:W-:Y:S02]  /*6870*/  UTMALDG.4D [UR24], [UR6], desc[UR8] ;  /* 0x00000818060075b4 */ /* 0x0003e40008019000 */
[----:B-1----:R-:W-:Y:S01]  /*6880*/  NOP ;  /* 0x0000000000007918 */ /* 0x002fe20000000000 */
.L_x_77:
[----:B------:R-:W-:Y:S05]  /*6890*/  BSYNC B0 ;  /* 0x0000000000007941 */ /* 0x000fea0003800000 */
.L_x_76:
[----:B------:R-:W-:-:S13]  /*68a0*/  ISETP.GE.AND P0, PT, R2, 0x41, PT ;  /* 0x000000410200780c */ /* 0x000fda0003f06270 */
[----:B------:R-:W-:Y:S05]  /*68b0*/  @!P0 EXIT ;  /* 0x000000000000894d */ /* 0x000fea0003800000 */
[----:B------:R-:W-:Y:S01]  /*68c0*/  IADD3 R2, R2, 0x3f, RZ ;  /* 0x0000003f02027810 */ /* 0x000fe20007ffe0ff */
[----:B------:R-:W-:Y:S01]  /*68d0*/  BSSY B0, `(.L_x_81) ;  /* 0x0000069000007945 */ /* 0x000fe20003800000 */
[----:B------:R-:W-:Y:S02]  /*68e0*/  LOP3.LUT P0, RZ, R6, 0x1f, RZ, 0xc0, !PT ;  /* 0x0000001f06ff7812 */ /* 0x000fe4000780c0ff */
[----:B------:R-:W-:Y:S02]  /*68f0*/  SHF.R.S32.HI R3, RZ, 0x1f, R2 ;  /* 0x0000001fff037819 */ /* 0x000fe40000011402 */
[----:B------:R-:W-:Y:S02]  /*6900*/  PLOP3.LUT P0, PT, P0, P2, PT, 0x2a, 0x0 ;  /* 0x000000000000781c */ /* 0x000fe40000704572 */
[----:B------:R-:W-:Y:S02]  /*6910*/  LEA.HI R3, R3, R2, RZ, 0x6 ;  /* 0x0000000203037211 */ /* 0x000fe400078f30ff */
[----:B------:R-:W-:-:S02]  /*6920*/  MOV R2, UR4 ;  /* 0x0000000400027c02 */ /* 0x000fc40008000f00 */
[----:B------:R-:W-:Y:S02]  /*6930*/  SHF.R.S32.HI R3, RZ, 0x6, R3 ;  /* 0x00000006ff037819 */ /* 0x000fe40000011403 */
[----:B------:R-:W-:Y:S02]  /*6940*/  LOP3.LUT R2, R2, 0x2, RZ, 0xfc, !PT ;  /* 0x0000000202027812 */ /* 0x000fe400078efcff */
[----:B------:R-:W-:Y:S02]  /*6950*/  SHF.L.U32 R4, R3, 0x1, RZ ;  /* 0x0000000103047819 */ /* 0x000fe400000006ff */
[----:B------:R-:W-:-:S07]  /*6960*/  MOV R3, 0x1 ;  /* 0x0000000100037802 */ /* 0x000fce0000000f00 */
.L_x_92:
[----:B------:R-:W-:Y:S04]  /*6970*/  BSSY B1, `(.L_x_82) ;  /* 0x000002c000017945 */ /* 0x000fe80003800000 */
[----:B------:R-:W-:Y:S05]  /*6980*/  @!P3 BRA `(.L_x_83) ;  /* 0x0000000000a8b947 */ /* 0x000fea0003800000 */
[----:B------:R-:W1:Y:S01]  /*6990*/  S2R R6, SR_CgaCtaId ;  /* 0x0000000000067919 */ /* 0x000e620000008800 */
[----:B------:R-:W-:-:S04]  /*69a0*/  MOV R5, 0x400 ;  /* 0x0000040000057802 */ /* 0x000fc80000000f00 */
[----:B-1----:R-:W-:Y:S02]  /*69b0*/  LEA R7, R6, R5, 0x18 ;  /* 0x0000000506077211 */ /* 0x002fe400078ec0ff */
[----:B------:R-:W-:Y:S02]  /*69c0*/  SHF.L.U32 R5, R3, 0x1f, RZ ;  /* 0x0000001f03057819 */ /* 0x000fe400000006ff */
[----:B------:R-:W-:-:S04]  /*69d0*/  LEA R6, R0, R7, 0x3 ;  /* 0x0000000700067211 */ /* 0x000fc800078e18ff */
[----:B------:R-:W1:Y:S02]  /*69e0*/  SYNCS.PHASECHK.TRANS64.TRYWAIT P4, [R6+URZ+0x1c028], R5 ;  /* 0x01c02805060075a7 */ /* 0x000e64000808017f */
[----:B-1----:R-:W-:Y:S05]  /*69f0*/  @!P4 BRA `(.L_x_84) ;  /* 0x000000080058c947 */ /* 0x002fea0003800000 */
.L_x_103:
[----:B-1----:R-:W-:-:S04]  /*6a00*/  @P2 MOV R5, 0x4000 ;  /* 0x0000400000052802 */ /* 0x002fc80000000f00 */
[----:B------:R1:W-:Y:S02]  /*6a10*/  @P2 SYNCS.ARRIVE.TRANS64 RZ, [R6+URZ+0x1c000], R5 ;  /* 0x01c0000506ff29a7 */ /* 0x0003e4000800003f */
[----:B-1----:R-:W-:-:S04]  /*6a20*/  PRMT R5, R2, 0x9910, RZ ;  /* 0x0000991002057816 */ /* 0x002fc800000000ff */
[----:B------:R-:W-:-:S13]  /*6a30*/  ISETP.NE.AND P4, PT, R5, 0x2, PT ;  /* 0x000000020500780c */ /* 0x000fda0003f85270 */
[----:B------:R-:W-:Y:S05]  /*6a40*/  @P4 BRA `(.L_x_85) ;  /* 0x0000000000044947 */ /* 0x000fea0003800000 */
[----:B------:R-:W-:Y:S01]  /*6a50*/  BPT.TRAP 0x1 ;  /* 0x000000040000795c */ /* 0x000fe20000300000 */
.L_x_85:
[----:B------:R-:W-:Y:S05]  /*6a60*/  @P0 BRA `(.L_x_86) ;  /* 0x0000000000040947 */ /* 0x000fea0003800000 */
[----:B------:R-:W-:Y:S01]  /*6a70*/  BPT.TRAP 0x1 ;  /* 0x000000040000795c */ /* 0x000fe20000300000 */
.L_x_86:
[----:B------:R-:W-:Y:S01]  /*6a80*/  LEA R7, R0, R7, 0xe ;  /* 0x0000000700077211 */ /* 0x000fe200078e70ff */
[----:B------:R-:W-:Y:S01]  /*6a90*/  ULDC.64 UR6, c[0x0][0x198] ;  /* 0x0000660000067ab9 */ /* 0x000fe20000000a00 */
[----:B------:R-:W-:Y:S01]  /*6aa0*/  R2UR UR25, R6 ;  /* 0x00000000061972ca */ /* 0x000fe200000e0000 */
[----:B------:R-:W-:Y:S01]  /*6ab0*/  UIADD3 UR6, UP0, UR6, 0x1f0, URZ ;  /* 0x000001f006067890 */ /* 0x000fe2000ff1e03f */
[----:B------:R-:W-:Y:S01]  /*6ac0*/  R2UR UR16, R7 ;  /* 0x00000000071072ca */ /* 0x000fe200000e0000 */
[----:B------:R-:W-:Y:S01]  /*6ad0*/  UMOV UR8, 0x0 ;  /* 0x0000000000087882 */ /* 0x000fe20000000000 */
[----:B------:R-:W-:Y:S01]  /*6ae0*/  R2UR UR27, R8 ;  /* 0x00000000081b72ca */ /* 0x000fe200000e0000 */
[----:B------:R-:W-:Y:S01]  /*6af0*/  UIADD3.X UR7, URZ, UR7, URZ, UP0, !UPT ;  /* 0x000000073f077290 */ /* 0x000fe200087fe43f */
[----:B------:R-:W-:Y:S01]  /*6b00*/  IADD3 R5, R0, 0x1, RZ ;  /* 0x0000000100057810 */ /* 0x000fe20007ffe0ff */
[----:B------:R-:W-:Y:S01]  /*6b10*/  UMOV UR9, 0x10000000 ;  /* 0x1000000000097882 */ /* 0x000fe20000000000 */
[----:B------:R-:W-:Y:S01]  /*6b20*/  UMOV UR26, URZ ;  /* 0x0000003f001a7c82 */ /* 0x000fe20008000000 */
[----:B------:R-:W-:Y:S01]  /*6b30*/  UMOV UR18, 0x40 ;  /* 0x0000004000127882 */ /* 0x000fe20000000000 */
[----:B------:R-:W-:Y:S01]  /*6b40*/  UMOV UR20, UR28 ;  /* 0x0000001c00147c82 */ /* 0x000fe20008000000 */
[----:B------:R-:W-:Y:S01]  /*6b50*/  UMOV UR21, UR29 ;  /* 0x0000001d00157c82 */ /* 0x000fe20008000000 */
[----:B------:R-:W-:Y:S01]  /*6b60*/  ISETP.NE.AND P4, PT, R5, 0x5, PT ;  /* 0x000000050500780c */ /* 0x000fe20003f85270 */
[----:B------:R-:W-:-:S02]  /*6b70*/  UIADD3 UR25, UR25, 0x1c000, URZ ;  /* 0x0001c00019197890 */ /* 0x000fc4000fffe03f */
[----:B------:R-:W-:Y:S01]  /*6b80*/  UIADD3 UR24, UR16, 0x8000, URZ ;  /* 0x0000800010187890 */ /* 0x000fe2000fffe03f */
[----:B------:R-:W-:Y:S01]  /*6b90*/  SEL R0, RZ, 0x1, P4 ;  /* 0x00000001ff007807 */ /* 0x000fe20002000000 */
[----:B------:R-:W-:Y:S02]  /*6ba0*/  USHF.L.U32 UR27, UR27, 0x6, URZ ;  /* 0x000000061b1b7899 */ /* 0x000fe4000800063f */
[----:B------:R-:W-:Y:S01]  /*6bb0*/  UIADD3 UR16, UR16, 0xa000, URZ ;  /* 0x0000a00010107890 */ /* 0x000fe2000fffe03f */
[----:B------:R-:W-:Y:S01]  /*6bc0*/  LOP3.LUT R3, R3, R0, RZ, 0x3c, !PT ;  /* 0x0000000003037212 */ /* 0x000fe200078e3cff */
[----:B------:R-:W-:Y:S01]  /*6bd0*/  UMOV UR17, UR25 ;  /* 0x0000001900117c82 */ /* 0x000fe20008000000 */
[----:B------:R-:W-:Y:S02]  /*6be0*/  SEL R0, R5, RZ, P4 ;  /* 0x000000ff05007207 */ /* 0x000fe40002000000 */
[----:B------:R-:W-:Y:S02]  /*6bf0*/  UMOV UR19, UR27 ;  /* 0x0000001b00137c82 */ /* 0x000fe40008000000 */
[----:B------:R1:W-:Y:S02]  /*6c00*/  UTMALDG.4D [UR24], [UR6], desc[UR8] ;  /* 0x00000818060075b4 */ /* 0x0003e40008019000 */
[----:B------:R1:W-:Y:S02]  /*6c10*/  UTMALDG.4D [UR16], [UR6], desc[UR8] ;  /* 0x00000810060075b4 */ /* 0x0003e40008019000 */
[----:B-1----:R-:W-:Y:S01]  /*6c20*/  NOP ;  /* 0x0000000000007918 */ /* 0x002fe20000000000 */
.L_x_83:
[----:B------:R-:W-:Y:S05]  /*6c30*/  BSYNC B1 ;  /* 0x0000000000017941 */ /* 0x000fea0003800000 */
.L_x_82:
[----:B------:R-:W-:Y:S01]  /*6c40*/  ISETP.LT.OR P4, PT, R4, 0x4, !P3 ;  /* 0x000000040400780c */ /* 0x000fe20005f81670 */
[----:B------:R-:W-:-:S12]  /*6c50*/  BSSY B1, `(.L_x_87) ;  /* 0x000002d000017945 */ /* 0x000fd80003800000 */
[----:B------:R-:W-:Y:S05]  /*6c60*/  @P4 BRA `(.L_x_88) ;  /* 0x0000000000ac4947 */ /* 0x000fea0003800000 */
[----:B------:R-:W1:Y:S01]  /*6c70*/  S2R R6, SR_CgaCtaId ;  /* 0x0000000000067919 */ /* 0x000e620000008800 */
[----:B------:R-:W-:Y:S02]  /*6c80*/  MOV R5, 0x400 ;  /* 0x0000040000057802 */ /* 0x000fe40000000f00 */
[----:B------:R-:W-:Y:S02]  /*6c90*/  SHF.L.U32 R7, R3, 0x1f, RZ ;  /* 0x0000001f03077819 */ /* 0x000fe400000006ff */
[----:B-1----:R-:W-:-:S04]  /*6ca0*/  LEA R5, R6, R5, 0x18 ;  /* 0x0000000506057211 */ /* 0x002fc800078ec0ff */
[----:B------:R-:W-:-:S04]  /*6cb0*/  LEA R6, R0, R5, 0x3 ;  /* 0x0000000500067211 */ /* 0x000fc800078e18ff */
[----:B------:R-:W1:Y:S02]  /*6cc0*/  SYNCS.PHASECHK.TRANS64.TRYWAIT P4, [R6+URZ+0x1c028], R7 ;  /* 0x01c02807060075a7 */ /* 0x000e64000808017f */
[----:B-1----:R-:W-:Y:S05]  /*6cd0*/  @!P4 BRA `(.L_x_89) ;  /* 0x0000000400b4c947 */ /* 0x002fea0003800000 */
.L_x_104:
[----:B-1----:R-:W-:-:S04]  /*6ce0*/  @P1 MOV R7, 0x4000 ;  /* 0x0000400000071802 */ /* 0x002fc80000000f00 */
[----:B------:R1:W-:Y:S02]  /*6cf0*/  @P1 SYNCS.ARRIVE.TRANS64 RZ, [R6+URZ+0x1c000], R7 ;  /* 0x01c0000706ff19a7 */ /* 0x0003e4000800003f */
[----:B-1----:R-:W-:-:S04]  /*6d00*/  PRMT R7, R2, 0x9910, RZ ;  /* 0x0000991002077816 */ /* 0x002fc800000000ff */
[----:B------:R-:W-:-:S13]  /*6d10*/  ISETP.NE.AND P4, PT, R7, 0x2, PT ;  /* 0x000000020700780c */ /* 0x000fda0003f85270 */
[----:B------:R-:W-:Y:S05]  /*6d20*/  @P4 BRA `(.L_x_90) ;  /* 0x0000000000044947 */ /* 0x000fea0003800000 */
[----:B------:R-:W-:Y:S01]  /*6d30*/  BPT.TRAP 0x1 ;  /* 0x000000040000795c */ /* 0x000fe20000300000 */
.L_x_90:
[----:B------:R-:W-:Y:S05]  /*6d40*/  @P0 BRA `(.L_x_91) ;  /* 0x0000000000040947 */ /* 0x000fea0003800000 */
[----:B------:R-:W-:Y:S01]  /*6d50*/  BPT.TRAP 0x1 ;  /* 0x000000040000795c */ /* 0x000fe20000300000 */
.L_x_91:
        /* <DEDUP_REMOVED lines=8> */
[----:B------:R-:W-:Y:S01]  /*6de0*/  VIADD R0, R0, 0x1 ;  /* 0x0000000100007836 */ /* 0x000fe20000000000 */
[----:B------:R-:W-:Y:S01]  /*6df0*/  UMOV UR9, 0x10000000 ;  /* 0x1000000000097882 */ /* 0x000fe20000000000 */
[----:B------:R-:W-:Y:S01]  /*6e00*/  UMOV UR26, URZ ;  /* 0x0000003f001a7c82 */ /* 0x000fe20008000000 */
[----:B------:R-:W-:Y:S01]  /*6e10*/  UMOV UR18, 0x40 ;  /* 0x0000004000127882 */ /* 0x000fe20000000000 */
[----:B------:R-:W-:Y:S01]  /*6e20*/  UMOV UR20, UR28 ;  /* 0x0000001c00147c82 */ /* 0x000fe20008000000 */
[----:B------:R-:W-:Y:S01]  /*6e30*/  UMOV UR21, UR29 ;  /* 0x0000001d00157c82 */ /* 0x000fe20008000000 */
[----:B------:R-:W-:Y:S01]  /*6e40*/  ISETP.NE.AND P4, PT, R0, 0x5, PT ;  /* 0x000000050000780c */ /* 0x000fe20003f85270 */
[----:B------:R-:W-:Y:S01]  /*6e50*/  UIADD3 UR25, UR25, 0x1c000, URZ ;  /* 0x0001c00019197890 */ /* 0x000fe2000fffe03f */
[----:B------:R-:W-:Y:S01]  /*6e60*/  IADD3 R8, R8, 0x1, RZ ;  /* 0x0000000108087810 */ /* 0x000fe20007ffe0ff */
[----:B------:R-:W-:Y:S01]  /*6e70*/  UIADD3 UR24, UR16, 0x8000, URZ ;  /* 0x0000800010187890 */ /* 0x000fe2000fffe03f */
[----:B------:R-:W-:Y:S01]  /*6e80*/  SEL R6, RZ, 0x1, P4 ;  /* 0x00000001ff067807 */ /* 0x000fe20002000000 */
[----:B------:R-:W-:Y:S01]  /*6e90*/  USHF.L.U32 UR27, UR27, 0x6, URZ ;  /* 0x000000061b1b7899 */ /* 0x000fe2000800063f */
[----:B------:R-:W-:Y:S01]  /*6ea0*/  SEL R0, R0, RZ, P4 ;  /* 0x000000ff00007207 */ /* 0x000fe20002000000 */
[----:B------:R-:W-:Y:S01]  /*6eb0*/  UIADD3 UR16, UR16, 0xa000, URZ ;  /* 0x0000a00010107890 */ /* 0x000fe2000fffe03f */
[----:B------:R-:W-:Y:S01]  /*6ec0*/  LOP3.LUT R3, R3, R6, RZ, 0x3c, !PT ;  /* 0x0000000603037212 */ /* 0x000fe200078e3cff */
[----:B------:R-:W-:-:S03]  /*6ed0*/  UMOV UR17, UR25 ;  /* 0x0000001900117c82 */ /* 0x000fc60008000000 */
[----:B------:R-:W-:Y:S02]  /*6ee0*/  UMOV UR19, UR27 ;  /* 0x0000001b00137c82 */ /* 0x000fe40008000000 */
[----:B------:R1:W-:Y:S02]  /*6ef0*/  UTMALDG.4D [UR24], [UR6], desc[UR8] ;  /* 0x00000818060075b4 */ /* 0x0003e40008019000 */
[----:B------:R1:W-:Y:S02]  /*6f00*/  UTMALDG.4D [UR16], [UR6], desc[UR8] ;  /* 0x00000810060075b4 */ /* 0x0003e40008019000 */
[----:B-1----:R-:W-:Y:S01]  /*6f10*/  NOP ;  /* 0x0000000000007918 */ /* 0x002fe20000000000 */
.L_x_88:
[----:B------:R-:W-:Y:S05]  /*6f20*/  BSYNC B1 ;  /* 0x0000000000017941 */ /* 0x000fea0003800000 */
.L_x_87:
[C---:B------:R-:W-:Y:S02]  /*6f30*/  ISETP.GT.AND P4, PT, R4.reuse, 0x4, PT ;  /* 0x000000040400780c */ /* 0x040fe40003f84270 */
[----:B------:R-:W-:-:S11]  /*6f40*/  IADD3 R4, R4, -0x2, RZ ;  /* 0xfffffffe04047810 */ /* 0x000fd60007ffe0ff */
[----:B------:R-:W-:Y:S05]  /*6f50*/  @P4 BRA `(.L_x_92) ;  /* 0xfffffff800844947 */ /* 0x000fea000383ffff */
[----:B------:R-:W-:Y:S05]  /*6f60*/  BSYNC B0 ;  /* 0x0000000000007941 */ /* 0x000fea0003800000 */
.L_x_81:
[----:B------:R-:W-:Y:S05]  /*6f70*/  EXIT ;  /* 0x000000000000794d */ /* 0x000fea0003800000 */
.L_x_15:
[----:B--2---:R-:W-:-:S04]  /*6f80*/  MOV R3, UR8 ;  /* 0x0000000800037c02 */ /* 0x004fc80008000f00 */
[----:B------:R2:W3:Y:S03]  /*6f90*/  SYNCS.PHASECHK.TRANS64.TRYWAIT P1, [R3+URZ+0x1c050], R0 ;  /* 0x01c05000030075a7 */ /* 0x0004e6000802017f */
[----:B---3--:R-:W-:Y:S05]  /*6fa0*/  @!P1 NANOSLEEP.SYNCS 0x989680 ;  /* 0x009896800000995d */ /* 0x008fea0003900000 */
[----:B------:R-:W3:Y:S02]  /*6fb0*/  @!P1 SYNCS.PHASECHK.TRANS64 P1, [R3+URZ+0x1c050], R0 ;  /* 0x01c05000030095a7 */ /* 0x000ee4000802007f */
[----:B---3--:R-:W-:Y:S05]  /*6fc0*/  @!P1 BRA `(.L_x_15) ;  /* 0xfffffffc00ec9947 */ /* 0x008fea000383ffff */
[----:B------:R-:W-:Y:S05]  /*6fd0*/  BRA `(.L_x_93) ;  /* 0xffffff9c00647947 */ /* 0x000fea000383ffff */
.L_x_17:
[----:B--2---:R-:W-:-:S04]  /*6fe0*/  MOV R0, UR37 ;  /* 0x0000002500007c02 */ /* 0x004fc80008000f00 */
[----:B------:R2:W3:Y:S03]  /*6ff0*/  SYNCS.PHASECHK.TRANS64.TRYWAIT P1, [R0+URZ+0x1c000], R23 ;  /* 0x01c00017000075a7 */ /* 0x0004e6000802017f */
[----:B---3--:R-:W-:Y:S05]  /*7000*/  @!P1 NANOSLEEP.SYNCS 0x989680 ;  /* 0x009896800000995d */ /* 0x008fea0003900000 */
[----:B------:R-:W3:Y:S02]  /*7010*/  @!P1 SYNCS.PHASECHK.TRANS64 P1, [R0+URZ+0x1c000], R23 ;  /* 0x01c00017000095a7 */ /* 0x000ee4000802007f */
[----:B---3--:R-:W-:Y:S05]  /*7020*/  @!P1 BRA `(.L_x_17) ;  /* 0xfffffffc00ec9947 */ /* 0x008fea000383ffff */
[----:B------:R-:W-:Y:S05]  /*7030*/  BRA `(.L_x_94) ;  /* 0xffffff9c00607947 */ /* 0x000fea000383ffff */
.L_x_18:
[----:B--2---:R-:W-:-:S04]  /*7040*/  MOV R3, UR10 ;  /* 0x0000000a00037c02 */ /* 0x004fc80008000f00 */
[----:B------:R2:W3:Y:S03]  /*7050*/  SYNCS.PHASECHK.TRANS64.TRYWAIT P1, [R3+URZ], R0 ;  /* 0x00000000030075a7 */ /* 0x0004e6000802017f */
[----:B---3--:R-:W-:Y:S05]  /*7060*/  @!P1 NANOSLEEP.SYNCS 0x989680 ;  /* 0x009896800000995d */ /* 0x008fea0003900000 */
[----:B------:R-:W3:Y:S02]  /*7070*/  @!P1 SYNCS.PHASECHK.TRANS64 P1, [R3+URZ], R0 ;  /* 0x00000000030095a7 */ /* 0x000ee4000802007f */
[----:B---3--:R-:W-:Y:S05]  /*7080*/  @!P1 BRA `(.L_x_18) ;  /* 0xfffffffc00ec9947 */ /* 0x008fea000383ffff */
[----:B------:R-:W-:Y:S05]  /*7090*/  BRA `(.L_x_95) ;  /* 0xffffff9c006c7947 */ /* 0x000fea000383ffff */
.L_x_20:
[----:B--2---:R-:W-:-:S04]  /*70a0*/  MOV R6, UR37 ;  /* 0x0000002500067c02 */ /* 0x004fc80008000f00 */
[----:B------:R2:W3:Y:S03]  /*70b0*/  SYNCS.PHASECHK.TRANS64.TRYWAIT P1, [R6+URZ+0x1c008], R23 ;  /* 0x01c00817060075a7 */ /* 0x0004e6000802017f */
[----:B---3--:R-:W-:Y:S05]  /*70c0*/  @!P1 NANOSLEEP.SYNCS 0x989680 ;  /* 0x009896800000995d */ /* 0x008fea0003900000 */
[----:B------:R-:W3:Y:S02]  /*70d0*/  @!P1 SYNCS.PHASECHK.TRANS64 P1, [R6+URZ+0x1c008], R23 ;  /* 0x01c00817060095a7 */ /* 0x000ee4000802007f */
[----:B---3--:R-:W-:Y:S05]  /*70e0*/  @!P1 BRA `(.L_x_20) ;  /* 0xfffffffc00ec9947 */ /* 0x008fea000383ffff */
[----:B------:R-:W-:Y:S05]  /*70f0*/  BRA `(.L_x_96) ;  /* 0xffffffb000607947 */ /* 0x000fea000383ffff */
.L_x_25:
[----:B--2---:R-:W-:-:S04]  /*7100*/  MOV R4, UR10 ;  /* 0x0000000a00047c02 */ /* 0x004fc80008000f00 */
[----:B------:R2:W3:Y:S03]  /*7110*/  SYNCS.PHASECHK.TRANS64.TRYWAIT P2, [R4+URZ+0x1c000], R3 ;  /* 0x01c00003040075a7 */ /* 0x0004e6000804017f */
[----:B---3--:R-:W-:Y:S05]  /*7120*/  @!P2 NANOSLEEP.SYNCS 0x989680 ;  /* 0x009896800000a95d */ /* 0x008fea0003900000 */
[----:B------:R-:W3:Y:S02]  /*7130*/  @!P2 SYNCS.PHASECHK.TRANS64 P2, [R4+URZ+0x1c000], R3 ;  /* 0x01c000030400a5a7 */ /* 0x000ee4000804007f */
[----:B---3--:R-:W-:Y:S05]  /*7140*/  @!P2 BRA `(.L_x_25) ;  /* 0xfffffffc00eca947 */ /* 0x008fea000383ffff */
[----:B------:R-:W-:Y:S05]  /*7150*/  BRA `(.L_x_97) ;  /* 0xffffffb4000c7947 */ /* 0x000fea000383ffff */
.L_x_29:
[----:B-1----:R-:W-:-:S04]  /*7160*/  MOV R8, UR10 ;  /* 0x0000000a00087c02 */ /* 0x002fc80008000f00 */
[----:B------:R1:W2:Y:S03]  /*7170*/  SYNCS.PHASECHK.TRANS64.TRYWAIT P2, [R8+URZ+0x1c000], R9 ;  /* 0x01c00009080075a7 */ /* 0x0002a6000804017f */
[----:B--2---:R-:W-:Y:S05]  /*7180*/  @!P2 NANOSLEEP.SYNCS 0x989680 ;  /* 0x009896800000a95d */ /* 0x004fea0003900000 */
[----:B------:R-:W2:Y:S02]  /*7190*/  @!P2 SYNCS.PHASECHK.TRANS64 P2, [R8+URZ+0x1c000], R9 ;  /* 0x01c000090800a5a7 */ /* 0x000ea4000804007f */
[----:B--2---:R-:W-:Y:S05]  /*71a0*/  @!P2 BRA `(.L_x_29) ;  /* 0xfffffffc00eca947 */ /* 0x004fea000383ffff */
[----:B------:R-:W-:Y:S05]  /*71b0*/  BRA `(.L_x_28) ;  /* 0xffffffc800f47947 */ /* 0x000fea000383ffff */
.L_x_45:
[----:B-1----:R-:W-:-:S04]  /*71c0*/  MOV R3, UR4 ;  /* 0x0000000400037c02 */ /* 0x002fc80008000f00 */
[----:B------:R1:W2:Y:S03]  /*71d0*/  SYNCS.PHASECHK.TRANS64.TRYWAIT P0, [R3+URZ+0x1c098], R0 ;  /* 0x01c09800030075a7 */ /* 0x0002a6000800017f */
[----:B--2---:R-:W-:Y:S05]  /*71e0*/  @!P0 NANOSLEEP.SYNCS 0x989680 ;  /* 0x009896800000895d */ /* 0x004fea0003900000 */
[----:B------:R-:W2:Y:S02]  /*71f0*/  @!P0 SYNCS.PHASECHK.TRANS64 P0, [R3+URZ+0x1c098], R0 ;  /* 0x01c09800030085a7 */ /* 0x000ea4000800007f */
[----:B--2---:R-:W-:Y:S05]  /*7200*/  @!P0 BRA `(.L_x_45) ;  /* 0xfffffffc00ec8947 */ /* 0x004fea000383ffff */
[----:B------:R-:W-:Y:S05]  /*7210*/  BRA `(.L_x_98) ;  /* 0xffffffd400687947 */ /* 0x000fea000383ffff */
.L_x_63:
[----:B--2---:R2:W4:Y:S02]  /*7220*/  SYNCS.PHASECHK.TRANS64.TRYWAIT P0, [R3+URZ+0x1c060], R2 ;  /* 0x01c06002030075a7 */ /* 0x004524000800017f */
[----:B----4-:R-:W-:Y:S05]  /*7230*/  @!P0 NANOSLEEP.SYNCS 0x989680 ;  /* 0x009896800000895d */ /* 0x010fea0003900000 */
[----:B------:R-:W4:Y:S02]  /*7240*/  @!P0 SYNCS.PHASECHK.TRANS64 P0, [R3+URZ+0x1c060], R2 ;  /* 0x01c06002030085a7 */ /* 0x000f24000800007f */
[----:B----4-:R-:W-:Y:S05]  /*7250*/  @!P0 BRA `(.L_x_63) ;  /* 0xfffffffc00f08947 */ /* 0x010fea000383ffff */
[----:B------:R-:W-:Y:S05]  /*7260*/  BRA `(.L_x_99) ;  /* 0xffffffe800ec7947 */ /* 0x000fea000383ffff */
.L_x_68:
[----:B-1----:R1:W2:Y:S02]  /*7270*/  SYNCS.PHASECHK.TRANS64.TRYWAIT P0, [R0+URZ+0x1c028], R5 ;  /* 0x01c02805000075a7 */ /* 0x0022a4000800017f */
[----:B--2---:R-:W-:Y:S05]  /*7280*/  @!P0 NANOSLEEP.SYNCS 0x989680 ;  /* 0x009896800000895d */ /* 0x004fea0003900000 */
[----:B------:R-:W2:Y:S02]  /*7290*/  @!P0 SYNCS.PHASECHK.TRANS64 P0, [R0+URZ+0x1c028], R5 ;  /* 0x01c02805000085a7 */ /* 0x000ea4000800007f */
[----:B--2---:R-:W-:Y:S05]  /*72a0*/  @!P0 BRA `(.L_x_68) ;  /* 0xfffffffc00f08947 */ /* 0x004fea000383ffff */
[----:B------:R-:W-:Y:S05]  /*72b0*/  BRA `(.L_x_100) ;  /* 0xffffffec00847947 */ /* 0x000fea000383ffff */
.L_x_73:
[----:B-1----:R1:W2:Y:S02]  /*72c0*/  SYNCS.PHASECHK.TRANS64.TRYWAIT P0, [R4+URZ+0x1c060], R5 ;  /* 0x01c06005040075a7 */ /* 0x0022a4000800017f */
[----:B--2---:R-:W-:Y:S05]  /*72d0*/  @!P0 NANOSLEEP.SYNCS 0x989680 ;  /* 0x009896800000895d */ /* 0x004fea0003900000 */
[----:B------:R-:W2:Y:S02]  /*72e0*/  @!P0 SYNCS.PHASECHK.TRANS64 P0, [R4+URZ+0x1c060], R5 ;  /* 0x01c06005040085a7 */ /* 0x000ea4000800007f */
[----:B--2---:R-:W-:Y:S05]  /*72f0*/  @!P0 BRA `(.L_x_73) ;  /* 0xfffffffc00f08947 */ /* 0x004fea000383ffff */
[----:B------:R-:W-:Y:S05]  /*7300*/  BRA `(.L_x_101) ;  /* 0xfffffff0001c7947 */ /* 0x000fea000383ffff */
.L_x_78:
[----:B-1----:R1:W2:Y:S02]  /*7310*/  SYNCS.PHASECHK.TRANS64.TRYWAIT P0, [R3+URZ+0x1c028], R4 ;  /* 0x01c02804030075a7 */ /* 0x0022a4000800017f */
[----:B--2---:R-:W-:Y:S05]  /*7320*/  @!P0 NANOSLEEP.SYNCS 0x989680 ;  /* 0x009896800000895d */ /* 0x004fea0003900000 */
[----:B------:R-:W2:Y:S02]  /*7330*/  @!P0 SYNCS.PHASECHK.TRANS64 P0, [R3+URZ+0x1c028], R4 ;  /* 0x01c02804030085a7 */ /* 0x000ea4000800007f */
[----:B--2---:R-:W-:Y:S05]  /*7340*/  @!P0 BRA `(.L_x_78) ;  /* 0xfffffffc00f08947 */ /* 0x004fea000383ffff */
[----:B------:R-:W-:Y:S05]  /*7350*/  BRA `(.L_x_102) ;  /* 0xfffffff000c07947 */ /* 0x000fea000383ffff */
.L_x_84:
[----:B-1----:R1:W2:Y:S02]  /*7360*/  SYNCS.PHASECHK.TRANS64.TRYWAIT P4, [R6+URZ+0x1c028], R5 ;  /* 0x01c02805060075a7 */ /* 0x0022a4000808017f */
[----:B--2---:R-:W-:Y:S05]  /*7370*/  @!P4 NANOSLEEP.SYNCS 0x989680 ;  /* 0x009896800000c95d */ /* 0x004fea0003900000 */
[----:B------:R-:W2:Y:S02]  /*7380*/  @!P4 SYNCS.PHASECHK.TRANS64 P4, [R6+URZ+0x1c028], R5 ;  /* 0x01c028050600c5a7 */ /* 0x000ea4000808007f */
[----:B--2---:R-:W-:Y:S05]  /*7390*/  @!P4 BRA `(.L_x_84) ;  /* 0xfffffffc00f0c947 */ /* 0x004fea000383ffff */
[----:B------:R-:W-:Y:S05]  /*73a0*/  BRA `(.L_x_103) ;  /* 0xfffffff400947947 */ /* 0x000fea000383ffff */
.L_x_89:
[----:B-1----:R1:W2:Y:S02]  /*73b0*/  SYNCS.PHASECHK.TRANS64.TRYWAIT P4, [R6+URZ+0x1c028], R7 ;  /* 0x01c02807060075a7 */ /* 0x0022a4000808017f */
[----:B--2---:R-:W-:Y:S05]  /*73c0*/  @!P4 NANOSLEEP.SYNCS 0x989680 ;  /* 0x009896800000c95d */ /* 0x004fea0003900000 */
[----:B------:R-:W2:Y:S02]  /*73d0*/  @!P4 SYNCS.PHASECHK.TRANS64 P4, [R6+URZ+0x1c028], R7 ;  /* 0x01c028070600c5a7 */ /* 0x000ea4000808007f */
[----:B--2---:R-:W-:Y:S05]  /*73e0*/  @!P4 BRA `(.L_x_89) ;  /* 0xfffffffc00f0c947 */ /* 0x004fea000383ffff */
[----:B------:R-:W-:Y:S05]  /*73f0*/  BRA `(.L_x_104) ;  /* 0xfffffff800387947 */ /* 0x000fea000383ffff */
        .weak           $__internal_0_$__cuda_sm20_rcp_rn_f32_slowpath
        .type           $__internal_0_$__cuda_sm20_rcp_rn_f32_slowpath,@function
        .size           $__internal_0_$__cuda_sm20_rcp_rn_f32_slowpath,(.L_x_110 - $__internal_0_$__cuda_sm20_rcp_rn_f32_slowpath)
$__internal_0_$__cuda_sm20_rcp_rn_f32_slowpath:
[----:B------:R-:W-:Y:S01]  /*7400*/  SHF.L.U32 R0, R2, 0x1, RZ ;  /* 0x0000000102007819 */ /* 0x000fe200000006ff */
[----:B------:R-:W-:Y:S03]  /*7410*/  BSSY B2, `(.L_x_105) ;  /* 0x0000030000027945 */ /* 0x000fe60003800000 */
[----:B------:R-:W-:-:S04]  /*7420*/  SHF.R.U32.HI R16, RZ, 0x18, R0 ;  /* 0x00000018ff107819 */ /* 0x000fc80000011600 */
[----:B------:R-:W-:-:S13]  /*7430*/  ISETP.NE.U32.AND P0, PT, R16, RZ, PT ;  /* 0x000000ff1000720c */ /* 0x000fda0003f05070 */
[----:B------:R-:W-:Y:S05]  /*7440*/  @P0 BRA `(.L_x_106) ;  /* 0x0000000000280947 */ /* 0x000fea0003800000 */
[----:B------:R-:W-:-:S04]  /*7450*/  SHF.L.U32 R0, R2, 0x1, RZ ;  /* 0x0000000102007819 */ /* 0x000fc800000006ff */
[----:B------:R-:W-:-:S13]  /*7460*/  ISETP.NE.AND P0, PT, R0, RZ, PT ;  /* 0x000000ff0000720c */ /* 0x000fda0003f05270 */
[----:B------:R-:W-:Y:S01]  /*7470*/  @P0 FFMA R6, R2, 1.84467440737095516160e+19, RZ ;  /* 0x5f80000002060823 */ /* 0x000fe200000000ff */
[----:B------:R-:W-:Y:S08]  /*7480*/  @!P0 MUFU.RCP R5, R2 ;  /* 0x0000000200058308 */ /* 0x000ff00000001000 */
[----:B------:R-:W1:Y:S02]  /*7490*/  @P0 MUFU.RCP R7, R6 ;  /* 0x0000000600070308 */ /* 0x000e640000001000 */
[----:B-1----:R-:W-:-:S04]  /*74a0*/  @P0 FFMA R0, R6, R7, -1 ;  /* 0xbf80000006000423 */ /* 0x002fc80000000007 */
[----:B------:R-:W-:-:S04]  /*74b0*/  @P0 FADD.FTZ R0, -R0, -RZ ;  /* 0x800000ff00000221 */ /* 0x000fc80000010100 */
[----:B------:R-:W-:-:S04]  /*74c0*/  @P0 FFMA R0, R7, R0, R7 ;  /* 0x0000000007000223 */ /* 0x000fc80000000007 */
[----:B------:R-:W-:Y:S01]  /*74d0*/  @P0 FFMA R5, R0, 1.84467440737095516160e+19, RZ ;  /* 0x5f80000000050823 */ /* 0x000fe200000000ff */
[----:B------:R-:W-:Y:S06]  /*74e0*/  BRA `(.L_x_107) ;  /* 0x0000000000887947 */ /* 0x000fec0003800000 */
.L_x_106:
[----:B------:R-:W-:-:S04]  /*74f0*/  IADD3 R17, R16, -0xfd, RZ ;  /* 0xffffff0310117810 */ /* 0x000fc80007ffe0ff */
[----:B------:R-:W-:-:S13]  /*7500*/  ISETP.GT.U32.AND P0, PT, R17, 0x1, PT ;  /* 0x000000011100780c */ /* 0x000fda0003f04070 */
[----:B------:R-:W-:Y:S05]  /*7510*/  @P0 BRA `(.L_x_108) ;  /* 0x0000000000780947 */ /* 0x000fea0003800000 */
[----:B------:R-:W-:Y:S02]  /*7520*/  LOP3.LUT R0, R2, 0x7fffff, RZ, 0xc0, !PT ;  /* 0x007fffff02007812 */ /* 0x000fe400078ec0ff */
[----:B------:R-:W-:Y:S02]  /*7530*/  MOV R12, 0x3 ;  /* 0x00000003000c7802 */ /* 0x000fe40000000f00 */
[----:B------:R-:W-:Y:S02]  /*7540*/  LOP3.LUT R0, R0, 0x3f800000, RZ, 0xfc, !PT ;  /* 0x3f80000000007812 */ /* 0x000fe400078efcff */
[----:B------:R-:W-:Y:S02]  /*7550*/  SHF.L.U32 R12, R12, R17, RZ ;  /* 0x000000110c0c7219 */ /* 0x000fe400000006ff */
[----:B------:R-:W1:Y:S02]  /*7560*/  MUFU.RCP R5, R0 ;  /* 0x0000000000057308 */ /* 0x000e640000001000 */
[----:B-1----:R-:W-:-:S04]  /*7570*/  FFMA R6, R0, R5, -1 ;  /* 0xbf80000000067423 */ /* 0x002fc80000000005 */
[----:B------:R-:W-:-:S04]  /*7580*/  FADD.FTZ R6, -R6, -RZ ;  /* 0x800000ff06067221 */ /* 0x000fc80000010100 */
[CCC-:B------:R-:W-:Y:S01]  /*7590*/  FFMA.RM R7, R5.reuse, R6.reuse, R5.reuse ;  /* 0x0000000605077223 */ /* 0x1c0fe20000004005 */
[----:B------:R-:W-:-:S04]  /*75a0*/  FFMA.RP R6, R5, R6, R5 ;  /* 0x0000000605067223 */ /* 0x000fc80000008005 */
[C---:B------:R-:W-:Y:S02]  /*75b0*/  LOP3.LUT R5, R7.reuse, 0x7fffff, RZ, 0xc0, !PT ;  /* 0x007fffff07057812 */ /* 0x040fe400078ec0ff */
[----:B------:R-:W-:Y:S02]  /*75c0*/  FSETP.NEU.FTZ.AND P0, PT, R7, R6, PT ;  /* 0x000000060700720b */ /* 0x000fe40003f1d000 */
[----:B------:R-:W-:Y:S02]  /*75d0*/  LOP3.LUT R5, R5, 0x800000, RZ, 0xfc, !PT ;  /* 0x0080000005057812 */ /* 0x000fe400078efcff */
[----:B------:R-:W-:Y:S02]  /*75e0*/  SEL R6, RZ, 0xffffffff, !P0 ;  /* 0xffffffffff067807 */ /* 0x000fe40004000000 */
[----:B------:R-:W-:Y:S02]  /*75f0*/  LOP3.LUT R12, R12, R5, RZ, 0xc0, !PT ;  /* 0x000000050c0c7212 */ /* 0x000fe400078ec0ff */
[----:B------:R-:W-:-:S02]  /*7600*/  IADD3 R6, -R6, RZ, RZ ;  /* 0x000000ff06067210 */ /* 0x000fc40007ffe1ff */
[-C--:B------:R-:W-:Y:S02]  /*7610*/  SHF.R.U32.HI R12, RZ, R17.reuse, R12 ;  /* 0x00000011ff0c7219 */ /* 0x080fe4000001160c */
[----:B------:R-:W-:Y:S02]  /*7620*/  LOP3.LUT P1, RZ, R6, R17, R5, 0xf8, !PT ;  /* 0x0000001106ff7212 */ /* 0x000fe4000782f805 */
[C---:B------:R-:W-:Y:S02]  /*7630*/  LOP3.LUT P0, RZ, R12.reuse, 0x1, RZ, 0xc0, !PT ;  /* 0x000000010cff7812 */ /* 0x040fe4000780c0ff */
[----:B------:R-:W-:-:S04]  /*7640*/  LOP3.LUT P2, RZ, R12, 0x2, RZ, 0xc0, !PT ;  /* 0x000000020cff7812 */ /* 0x000fc8000784c0ff */
[----:B------:R-:W-:Y:S02]  /*7650*/  PLOP3.LUT P0, PT, P0, P1, P2, 0xe0, 0x0 ;  /* 0x000000000000781c */ /* 0x000fe40000703c20 */
[----:B------:R-:W-:Y:S02]  /*7660*/  LOP3.LUT P1, RZ, R2, 0x7fffff, RZ, 0xc0, !PT ;  /* 0x007fffff02ff7812 */ /* 0x000fe4000782c0ff */
[----:B------:R-:W-:-:S04]  /*7670*/  SEL R0, RZ, 0x1, !P0 ;  /* 0x00000001ff007807 */ /* 0x000fc80004000000 */
[----:B------:R-:W-:-:S04]  /*7680*/  IADD3 R0, -R0, RZ, RZ ;  /* 0x000000ff00007210 */ /* 0x000fc80007ffe1ff */
[----:B------:R-:W-:Y:S02]  /*7690*/  ISETP.GE.AND P0, PT, R0, RZ, PT ;  /* 0x000000ff0000720c */ /* 0x000fe40003f06270 */
[----:B------:R-:W-:-:S04]  /*76a0*/  IADD3 R0, R16, -0xfc, RZ ;  /* 0xffffff0410007810 */ /* 0x000fc80007ffe0ff */
[----:B------:R-:W-:-:S07]  /*76b0*/  SHF.R.U32.HI R5, RZ, R0, R5 ;  /* 0x00000000ff057219 */ /* 0x000fce0000011605 */
[----:B------:R-:W-:-:S04]  /*76c0*/  @!P0 IADD3 R5, R5, 0x1, RZ ;  /* 0x0000000105058810 */ /* 0x000fc80007ffe0ff */
[----:B------:R-:W-:-:S04]  /*76d0*/  @!P1 SHF.L.U32 R5, R5, 0x1, RZ ;  /* 0x0000000105059819 */ /* 0x000fc800000006ff */
[----:B------:R-:W-:Y:S01]  /*76e0*/  LOP3.LUT R5, R5, 0x80000000, R2, 0xf8, !PT ;  /* 0x8000000005057812 */ /* 0x000fe200078ef802 */
[----:B------:R-:W-:Y:S06]  /*76f0*/  BRA `(.L_x_107) ;  /* 0x0000000000047947 */ /* 0x000fec0003800000 */
.L_x_108:
[----:B------:R1:W2:Y:S02]  /*7700*/  MUFU.RCP R5, R2 ;  /* 0x0000000200057308 */ /* 0x0002a40000001000 */
.L_x_107:
[----:B------:R-:W-:Y:S05]  /*7710*/  BSYNC B2 ;  /* 0x0000000000027941 */ /* 0x000fea0003800000 */
.L_x_105:
[----:B------:R-:W-:Y:S02]  /*7720*/  MOV R6, R13 ;  /* 0x0000000d00067202 */ /* 0x000fe40000000f00 */
[----:B------:R-:W-:-:S04]  /*7730*/  MOV R7, 0x0 ;  /* 0x0000000000077802 */ /* 0x000fc80000000f00 */
[----:B-12---:R-:W-:Y:S05]  /*7740*/  RET.REL.NODEC R6 `(_ZN7cutlass13device_kernelINS_4fmha6kernel28FmhaKernelTmaWarpSpecializedINS1_10collective30FmhaMainloopTmaWarpSpecializedINS_10bfloat16_tEffN4cute5tupleIJNS7_1CILi128EEENS9_ILi64EEESA_EEENS8_IJiNS9_ILi1EEENS8_IJiiEEEEEESF_SF_NS4_13DefaultFusionEJEEENS4_15FmhaFwdEpilogueIS6_fNS8_IJSB_SA_SB_EEEEENS2_23IndividualTileSchedulerEJEEEEEvNT_6ParamsE) ;  /* 0xffffff88062c7950 */ /* 0x006fea0003c3ffff */
.L_x_109:
[----:B------:R-:W-:-:S00]  /*7750*/  BRA `(.L_x_109) ;  /* 0xfffffffc00fc7947 */ /* 0x000fc0000383ffff */
[----:B------:R-:W-:-:S00]  /*7760*/  NOP ;  /* 0x0000000000007918 */ /* 0x000fc00000000000 */
        /* <DEDUP_REMOVED lines=9> */
.L_x_110:


//--------------------- .nv.global.init           --------------------------
	.section	.nv.global.init,"aw",@progbits
.nv.global.init:
	.type		$str$24,@object
	.size		$str$24,($str$25 - $str$24)
$str$24:
        /*0000*/ 	.byte	0x28, 0x61, 0x64, 0x64, 0x72, 0x65, 0x73, 0x73, 0x20, 0x26, 0x20, 0x6d, 0x61, 0x73, 0x6b, 0x29
        /*0010*/ 	.byte	0x20, 0x3d, 0x3d, 0x20, 0x30, 0x00
	.type		$str$25,@object
	.size		$str$25,(__unnamed_1 - $str$25)
$str$25:
        /*0016*/ 	.byte	0x2f, 0x74, 0x6d, 0x70, 0x2f, 0x63, 0x75, 0x74, 0x6c, 0x61, 0x73, 0x73, 0x5f, 0x73, 0x77, 0x65
        /*0026*/ 	.byte	0x65, 0x70, 0x5f, 0x73, 0x72, 0x63, 0x2f, 0x69, 0x6e, 0x63, 0x6c, 0x75, 0x64, 0x65, 0x2f, 0x63
        /*0036*/ 	.byte	0x75, 0x74, 0x65, 0x2f, 0x70, 0x6f, 0x69, 0x6e, 0x74, 0x65, 0x72, 0x5f, 0x66, 0x6c, 0x61, 0x67
        /*0046*/ 	.byte	0x67, 0x65, 0x64, 0x2e, 0x68, 0x70, 0x70, 0x00
	.type		__unnamed_1,@object
	.size		__unnamed_1,(__unnamed_2 - __unnamed_1)
__unnamed_1:
        /*004e*/ 	.byte	0x61, 0x75, 0x74, 0x6f, 0x20, 0x63, 0x75, 0x74, 0x65, 0x3a, 0x3a, 0x61, 0x73, 0x5f, 0x70, 0x6f
        /* <DEDUP_REMOVED lines=27> */
        /*020e*/ 	.byte	0x32, 0x30, 0x34, 0x38, 0x3e, 0x3e, 0x3e, 0x3e, 0x3e, 0x5d, 0x00
	.type		__unnamed_2,@object
	.size		__unnamed_2,(.L_1 - __unnamed_2)
__unnamed_2:
        /* <DEDUP_REMOVED lines=29> */
.L_1:


//--------------------- .nv.shared._ZN7cutlass13device_kernelINS_4fmha6kernel28FmhaKernelTmaWarpSpecializedINS1_10collective30FmhaMainloopTmaWarpSpecializedINS_10bfloat16_tEffN4cute5tupleIJNS7_1CILi128EEENS9_ILi64EEESA_EEENS8_IJiNS9_ILi1EEENS8_IJiiEEEEEESF_SF_NS4_13DefaultFusionEJEEENS4_15FmhaFwdEpilogueIS6_fNS8_IJSB_SA_SB_EEEEENS2_23IndividualTileSchedulerEJEEEEEvNT_6ParamsE --------------------------
	.section	.nv.shared._ZN7cutlass13device_kernelINS_4fmha6kernel28FmhaKernelTmaWarpSpecializedINS1_10collective30FmhaMainloopTmaWarpSpecializedINS_10bfloat16_tEffN4cute5tupleIJNS7_1CILi128EEENS9_ILi64EEESA_EEENS8_IJiNS9_ILi1EEENS8_IJiiEEEEEESF_SF_NS4_13DefaultFusionEJEEENS4_15FmhaFwdEpilogueIS6_fNS8_IJSB_SA_SB_EEEEENS2_23IndividualTileSchedulerEJEEEEEvNT_6ParamsE,"aw",@nobits
	.sectionflags	@""
	.align	16
	.zero		1024


//--------------------- .nv.shared.reserved.0     --------------------------
	.section	.nv.shared.reserved.0,"aw",@nobits
	.weak		__nv_reservedSMEM_offset_0_alias
	.size		__nv_reservedSMEM_offset_0_alias, 0, 0
	.other		__nv_reservedSMEM_offset_0_alias,@"STO_CUDA_RESERVED_SHARED STV_DEFAULT"
__nv_reservedSMEM_offset_0_alias:
	.zero		0


//--------------------- .nv.global                --------------------------
	.section	.nv.global,"aw",@nobits
.nv.global:
	.type		_ZN39_INTERNAL_16dd65b5_4_k_cu_8b291049_33044cute1_E,@object
	.size		_ZN39_INTERNAL_16dd65b5_4_k_cu_8b291049_33044cute1_E,(_ZN39_INTERNAL_16dd65b5_4_k_cu_8b291049_33044cuda3std3__45__cpo6cbeginE - _ZN39_INTERNAL_16dd65b5_4_k_cu_8b291049_33044cute1_E)
_ZN39_INTERNAL_16dd65b5_4_k_cu_8b291049_33044cute1_E:
	.zero		1
	.type		_ZN39_INTERNAL_16dd65b5_4_k_cu_8b291049_33044cuda3std3__45__cpo6cbeginE,@object
	.size		_ZN39_INTERNAL_16dd65b5_4_k_cu_8b291049_33044cuda3std3__45__cpo6cbeginE,(_ZN39_INTERNAL_16dd65b5_4_k_cu_8b291049_33044cuda3std3__48in_placeE - _ZN39_INTERNAL_16dd65b5_4_k_cu_8b291049_33044cuda3std3__45__cpo6cbeginE)
_ZN39_INTERNAL_16dd65b5_4_k_cu_8b291049_33044cuda3std3__45__cpo6cbeginE:
	.zero		1
	.type		_ZN39_INTERNAL_16dd65b5_4_k_cu_8b291049_33044cuda3std3__48in_placeE,@object
	.size		_ZN39_INTERNAL_16dd65b5_4_k_cu_8b291049_33044cuda3std3__48in_placeE,(_ZN39_INTERNAL_16dd65b5_4_k_cu_8b291049_33044cuda3std6ranges3__45__cpo9iter_moveE - _ZN39_INTERNAL_16dd65b5_4_k_cu_8b291049_33044cuda3std3__48in_placeE)
_ZN39_INTERNAL_16dd65b5_4_k_cu_8b291049_33044cuda3std3__48in_placeE:
	.zero		1
	.type		_ZN39_INTERNAL_16dd65b5_4_k_cu_8b291049_33044cuda3std6ranges3__45__cpo9iter_moveE,@object
	.size		_ZN39_INTERNAL_16dd65b5_4_k_cu_8b291049_33044cuda3std6ranges3__45__cpo9iter_moveE,(_ZN39_INTERNAL_16dd65b5_4_k_cu_8b291049_33044cuda3std3__45__cpo5beginE - _ZN39_INTERNAL_16dd65b5_4_k_cu_8b291049_33044cuda3std6ranges3__45__cpo9iter_moveE)
_ZN39_INTERNAL_16dd65b5_4_k_cu_8b291049_33044cuda3std6ranges3__45__cpo9iter_moveE:
	.zero		1
	.type		_ZN39_INTERNAL_16dd65b5_4_k_cu_8b291049_33044cuda3std3__45__cpo5beginE,@object
	.size		_ZN39_INTERNAL_16dd65b5_4_k_cu_8b291049_33044cuda3std3__45__cpo5beginE,(_ZN39_INTERNAL_16dd65b5_4_k_cu_8b291049_33044cuda3std3__441_GLOBAL__N__16dd65b5_4_k_cu_8b291049_33046ignoreE - _ZN39_INTERNAL_16dd65b5_4_k_cu_8b291049_33044cuda3std3__45__cpo5beginE)
_ZN39_INTERNAL_16dd65b5_4_k_cu_8b291049_33044cuda3std3__45__cpo5beginE:
	.zero		1
	.type		_ZN39_INTERNAL_16dd65b5_4_k_cu_8b291049_33044cuda3std3__441_GLOBAL__N__16dd65b5_4_k_cu_8b291049_33046ignoreE,@object
	.size		_ZN39_INTERNAL_16dd65b5_4_k_cu_8b291049_33044cuda3std3__441_GLOBAL__N__16dd65b5_4_k_cu_8b291049_33046ignoreE,(_ZN39_INTERNAL_16dd65b5_4_k_cu_8b291049_33044cute7productE - _ZN39_INTERNAL_16dd65b5_4_k_cu_8b291049_33044cuda3std3__441_GLOBAL__N__16dd65b5_4_k_cu_8b291049_33046ignoreE)
_ZN39_INTERNAL_16dd65b5_4_k_cu_8b291049_33044cuda3std3__441_GLOBAL__N__16dd65b5_4_k_cu_8b291049_33046ignoreE:
	.zero		1
	.type		_ZN39_INTERNAL_16dd65b5_4_k_cu_8b291049_33044cute7productE,@object
	.size		_ZN39_INTERNAL_16dd65b5_4_k_cu_8b291049_33044cute7productE,(_ZN39_INTERNAL_16dd65b5_4_k_cu_8b291049_33044cuda3std3__45__cpo3endE - _ZN39_INTERNAL_16dd65b5_4_k_cu_8b291049_33044cute7productE)
_ZN39_INTERNAL_16dd65b5_4_k_cu_8b291049_33044cute7productE:
	.zero		1
	.type		_ZN39_INTERNAL_16dd65b5_4_k_cu_8b291049_33044cuda3std3__45__cpo3endE,@object
	.size		_ZN39_INTERNAL_16dd65b5_4_k_cu_8b291049_33044cuda3std3__45__cpo3endE,(_ZN39_INTERNAL_16dd65b5_4_k_cu_8b291049_33044cuda3std3__419piecewise_constructE - _ZN39_INTERNAL_16dd65b5_4_k_cu_8b291049_33044cuda3std3__45__cpo3endE)
_ZN39_INTERNAL_16dd65b5_4_k_cu_8b291049_33044cuda3std3__45__cpo3endE:
	.zero		1
	.type		_ZN39_INTERNAL_16dd65b5_4_k_cu_8b291049_33044cuda3std3__419piecewise_constructE,@object
	.size		_ZN39_INTERNAL_16dd65b5_4_k_cu_8b291049_33044cuda3std3__419piecewise_constructE,(_ZN39_INTERNAL_16dd65b5_4_k_cu_8b291049_33044cuda3std3__45__cpo4cendE - _ZN39_INTERNAL_16dd65b5_4_k_cu_8b291049_33044cuda3std3__419piecewise_constructE)
_ZN39_INTERNAL_16dd65b5_4_k_cu_8b291049_33044cuda3std3__419piecewise_constructE:
	.zero		1
	.type		_ZN39_INTERNAL_16dd65b5_4_k_cu_8b291049_33044cuda3std3__45__cpo4cendE,@object
	.size		_ZN39_INTERNAL_16dd65b5_4_k_cu_8b291049_33044cuda3std3__45__cpo4cendE,(_ZN39_INTERNAL_16dd65b5_4_k_cu_8b291049_33044cuda3std6ranges3__45__cpo4swapE - _ZN39_INTERNAL_16dd65b5_4_k_cu_8b291049_33044cuda3std3__45__cpo4cendE)
_ZN39_INTERNAL_16dd65b5_4_k_cu_8b291049_33044cuda3std3__45__cpo4cendE:
	.zero		1
	.type		_ZN39_INTERNAL_16dd65b5_4_k_cu_8b291049_33044cuda3std6ranges3__45__cpo4swapE,@object
	.size		_ZN39_INTERNAL_16dd65b5_4_k_cu_8b291049_33044cuda3std6ranges3__45__cpo4swapE,(.L_9 - _ZN39_INTERNAL_16dd65b5_4_k_cu_8b291049_33044cuda3std6ranges3__45__cpo4swapE)
_ZN39_INTERNAL_16dd65b5_4_k_cu_8b291049_33044cuda3std6ranges3__45__cpo4swapE:
	.zero		1
.L_9:


//--------------------- .nv.constant0._ZN7cutlass13device_kernelINS_4fmha6kernel28FmhaKernelTmaWarpSpecializedINS1_10collective30FmhaMainloopTmaWarpSpecializedINS_10bfloat16_tEffN4cute5tupleIJNS7_1CILi128EEENS9_ILi64EEESA_EEENS8_IJiNS9_ILi1EEENS8_IJiiEEEEEESF_SF_NS4_13DefaultFusionEJEEENS4_15FmhaFwdEpilogueIS6_fNS8_IJSB_SA_SB_EEEEENS2_23IndividualTileSchedulerEJEEEEEvNT_6ParamsE --------------------------
	.section	.nv.constant0._ZN7cutlass13device_kernelINS_4fmha6kernel28FmhaKernelTmaWarpSpecializedINS1_10collective30FmhaMainloopTmaWarpSpecializedINS_10bfloat16_tEffN4cute5tupleIJNS7_1CILi128EEENS9_ILi64EEESA_EEENS8_IJiNS9_ILi1EEENS8_IJiiEEEEEESF_SF_NS4_13DefaultFusionEJEEENS4_15FmhaFwdEpilogueIS6_fNS8_IJSB_SA_SB_EEEEENS2_23IndividualTileSchedulerEJEEEEEvNT_6ParamsE,"a",@progbits
	.sectionflags	@""
	.align	4
.nv.constant0._ZN7cutlass13device_kernelINS_4fmha6kernel28FmhaKernelTmaWarpSpecializedINS1_10collective30FmhaMainloopTmaWarpSpecializedINS_10bfloat16_tEffN4cute5tupleIJNS7_1CILi128EEENS9_ILi64EEESA_EEENS8_IJiNS9_ILi1EEENS8_IJiiEEEEEESF_SF_NS4_13DefaultFusionEJEEENS4_15FmhaFwdEpilogueIS6_fNS8_IJSB_SA_SB_EEEEENS2_23IndividualTileSchedulerEJEEEEEvNT_6ParamsE:
	.zero		2688


//--------------------- SYMBOLS --------------------------

	.type		.nv.reservedSmem.offset0,@object
	.size		.nv.reservedSmem.offset0,0x4
	.type		__assertfail,@function
